def gluon_mma(
    a_ptr,
    b_ptr,
    c_ptr,
    M: gl.constexpr,
    N: gl.constexpr,
    K: gl.constexpr,
    BLK_A: gl.constexpr,
    BLK_B: gl.constexpr,
    SHARED_A: gl.constexpr,
    SHARED_B: gl.constexpr,
    ACC_LAYOUT: gl.constexpr,
    TMEM_LAYOUT: gl.constexpr,
    USE_TCGEN05: gl.constexpr,
    IS_ASYNC: gl.constexpr,
):
    offs_m = gl.arange(0, M, layout=gl.SliceLayout(1, BLK_A))
    offs_ka = gl.arange(0, K, layout=gl.SliceLayout(0, BLK_A))
    offs_kb = gl.arange(0, K, layout=gl.SliceLayout(1, BLK_B))
    offs_n = gl.arange(0, N, layout=gl.SliceLayout(0, BLK_B))
    a = gl.load(a_ptr + offs_m[:, None] * K + offs_ka[None, :])
    b = gl.load(b_ptr + offs_kb[:, None] * N + offs_n[None, :])
    a_smem = gl.allocate_shared_memory(a.dtype, [M, K], SHARED_A, a)
    b_smem = gl.allocate_shared_memory(b.dtype, [K, N], SHARED_B, b)

    if USE_TCGEN05:
        fence_async_shared()
        bar = gl.allocate_shared_memory(gl.int64, [1], mbarrier.MBarrierLayout())
        mbarrier.init(bar, count=1)
        acc_tmem = allocate_tensor_memory(gl.float32, [M, N], TMEM_LAYOUT)
        tcgen05_mma(a_smem, b_smem, acc_tmem, use_acc=False)
        tcgen05_commit(bar)
        mbarrier.wait(bar, phase=0)
        mbarrier.invalidate(bar)
        acc = acc_tmem.load(ACC_LAYOUT)
    else:
        acc = gl.zeros([M, N], dtype=gl.float32, layout=ACC_LAYOUT)
        acc = hopper.warpgroup_mma(a_smem, b_smem, acc, is_async=IS_ASYNC)
        if IS_ASYNC:
            acc = hopper.warpgroup_mma_wait(num_outstanding=0, deps=[acc])

    out_layout: gl.constexpr = gl.BlockedLayout(
        [1, 1], [1, 32], [gl.num_warps(), 1], [1, 0]
    )
    acc = gl.convert_layout(acc, out_layout)
    offs_cm = gl.arange(0, M, layout=gl.SliceLayout(1, out_layout))
    offs_cn = gl.arange(0, N, layout=gl.SliceLayout(0, out_layout))
    gl.store(c_ptr + offs_cm[:, None] * N + offs_cn[None, :], acc)

# config = {"BLOCK_K": 64, "BLOCK_M": 128, "BLOCK_N": 128, "arch": "sm_100", "dtype": "fp8e4m3", "is_async": 1, "num_warps": 4}
# arch = sm_100


// ===== COMPILED SASS (sm_100a) =====

	.target	sm_100a

	.elftype	@"ET_EXEC"


//--------------------- .note.nv.tkinfo           --------------------------
	.section	.note.nv.tkinfo,"",@"SHT_NOTE"
	.sectionflags	@"SHF_NOTE_NV_TKINFO"
	.tkinfo
        /*0018*/ 	.word	0x00000081
        /*0030*/ 	.string	""
        /*0030*/ 	.string	"ptxas-blackwell"
        /*0030*/ 	.string	"Cuda compilation tools, release 12.9, V12.9.86"
        /*0030*/ 	.string	"Build cuda_12.9.r12.9/compiler.36037853_0"
        /*0030*/ 	.string	"-v  -suppress-debug-info  -lineinfo  -arch sm_100a "



//--------------------- .note.nv.cuver            --------------------------
	.section	.note.nv.cuver,"",@"SHT_NOTE"
	.sectionflags	@"SHF_NOTE_NV_CUVER"
        /*0018*/ 	.short	0x0001
        /*001a*/ 	.short	0x0064
        /*001c*/ 	.short	0x0001
        /*001e*/ 	.short	0x0000
        /*0020*/ 	.short	0x0001
        /*0022*/ 	.short	0x0000


//--------------------- .nv.info                  --------------------------
	.section	.nv.info,"",@"SHT_CUDA_INFO"
	.align	4


	//----- nvinfo : EIATTR_REGCOUNT
	.align		4
        /*0000*/ 	.byte	0x04, 0x2f
        /*0002*/ 	.short	(.L_4 - .L_3)
	.align		4
.L_3:
        /*0004*/ 	.word	index@(gluon_mma)
        /*0008*/ 	.word	0x000000a6


	//----- nvinfo : EIATTR_FRAME_SIZE
	.align		4
.L_4:
        /*000c*/ 	.byte	0x04, 0x11
        /*000e*/ 	.short	(.L_6 - .L_5)
	.align		4
.L_5:
        /*0010*/ 	.word	index@($__internal_2_$__cuda_sm10x_tcgen05_guardrail_trap_unallocated_columns_being_dealloced)
        /*0014*/ 	.word	0x00000000


	//----- nvinfo : EIATTR_FRAME_SIZE
	.align		4
.L_6:
        /*0018*/ 	.byte	0x04, 0x11
        /*001a*/ 	.short	(.L_8 - .L_7)
	.align		4
.L_7:
        /*001c*/ 	.word	index@($__internal_1_$__cuda_sm10x_tcgen05_guardrail_trap_phase_invalid_during_alloc)
        /*0020*/ 	.word	0x00000000


	//----- nvinfo : EIATTR_FRAME_SIZE
	.align		4
.L_8:
        /*0024*/ 	.byte	0x04, 0x11
        /*0026*/ 	.short	(.L_10 - .L_9)
	.align		4
.L_9:
        /*0028*/ 	.word	index@($__internal_0_$__cuda_sm10x_tcgen05_guardrail_trap_col_being_dealloced_not_returned_by_alloc)
        /*002c*/ 	.word	0x00000000


	//----- nvinfo : EIATTR_FRAME_SIZE
	.align		4
.L_10:
        /*0030*/ 	.byte	0x04, 0x11
        /*0032*/ 	.short	(.L_12 - .L_11)
	.align		4
.L_11:
        /*0034*/ 	.word	index@(gluon_mma)
        /*0038*/ 	.word	0x00000000


	//----- nvinfo : EIATTR_MIN_STACK_SIZE
	.align		4
.L_12:
        /*003c*/ 	.byte	0x04, 0x12
        /*003e*/ 	.short	(.L_14 - .L_13)
	.align		4
.L_13:
        /*0040*/ 	.word	index@(gluon_mma)
        /*0044*/ 	.word	0x00000000
.L_14:


//--------------------- .nv.info.gluon_mma        --------------------------
	.section	.nv.info.gluon_mma,"",@"SHT_CUDA_INFO"
	.sectionflags	@""
	.align	4


	//----- nvinfo : EIATTR_CUDA_API_VERSION
	.align		4
        /*0000*/ 	.byte	0x04, 0x37
        /*0002*/ 	.short	(.L_16 - .L_15)
.L_15:
        /*0004*/ 	.word	0x00000081


	//----- nvinfo : EIATTR_KPARAM_INFO
	.align		4
.L_16:
        /*0008*/ 	.byte	0x04, 0x17
        /*000a*/ 	.short	(.L_18 - .L_17)
.L_17:
        /*000c*/ 	.word	0x00000000
        /*0010*/ 	.short	0x0004
        /*0012*/ 	.short	0x0020
        /*0014*/ 	.byte	0x00, 0xf4, 0x21, 0x00


	//----- nvinfo : EIATTR_KPARAM_INFO
	.align		4
.L_18:
        /*0018*/ 	.byte	0x04, 0x17
        /*001a*/ 	.short	(.L_20 - .L_19)
.L_19:
        /*001c*/ 	.word	0x00000000
        /*0020*/ 	.short	0x0003
        /*0022*/ 	.short	0x0018
        /*0024*/ 	.byte	0x00, 0xf4, 0x21, 0x00


	//----- nvinfo : EIATTR_KPARAM_INFO
	.align		4
.L_20:
        /*0028*/ 	.byte	0x04, 0x17
        /*002a*/ 	.short	(.L_22 - .L_21)
.L_21:
        /*002c*/ 	.word	0x00000000
        /*0030*/ 	.short	0x0002
        /*0032*/ 	.short	0x0010
        /*0034*/ 	.byte	0x00, 0xf4, 0x21, 0x00


	//----- nvinfo : EIATTR_KPARAM_INFO
	.align		4
.L_22:
        /*0038*/ 	.byte	0x04, 0x17
        /*003a*/ 	.short	(.L_24 - .L_23)
.L_23:
        /*003c*/ 	.word	0x00000000
        /*0040*/ 	.short	0x0001
        /*0042*/ 	.short	0x0008
        /*0044*/ 	.byte	0x00, 0xf4, 0x21, 0x00


	//----- nvinfo : EIATTR_KPARAM_INFO
	.align		4
.L_24:
        /*0048*/ 	.byte	0x04, 0x17
        /*004a*/ 	.short	(.L_26 - .L_25)
.L_25:
        /*004c*/ 	.word	0x00000000
        /*0050*/ 	.short	0x0000
        /*0052*/ 	.short	0x0000
        /*0054*/ 	.byte	0x00, 0xf4, 0x21, 0x00


	//----- nvinfo : EIATTR_AT_ENTRY_FRAGMENTS
	.align		4
.L_26:
        /*0058*/ 	.byte	0x04, 0x4f
        /*005a*/ 	.short	(.L_28 - .L_27)


	//   ....[0]....
.L_27:
        /*005c*/ 	.word	0x00000004


	//----- nvinfo : EIATTR_RESERVED_SMEM_USED
	.align		4
.L_28:
        /*0060*/ 	.byte	0x01, 0x41
	.zero		2


	//----- nvinfo : EIATTR_SPARSE_MMA_MASK
	.align		4
        /*0064*/ 	.byte	0x03, 0x50
        /*0066*/ 	.short	0x0000


	//----- nvinfo : EIATTR_TCGEN05_1CTA_USED
	.align		4
        /*0068*/ 	.byte	0x01, 0x51
	.zero		2


	//----- nvinfo : EIATTR_MAXREG_COUNT
	.align		4
        /*006c*/ 	.byte	0x03, 0x1b
        /*006e*/ 	.short	0x00ff


	//----- nvinfo : EIATTR_NUM_BARRIERS
	.align		4
        /*0070*/ 	.byte	0x02, 0x4c
        /*0072*/ 	.byte	0x01
	.zero		1


	//----- nvinfo : EIATTR_INT_WARP_WIDE_INSTR_OFFSETS
	.align		4
        /*0074*/ 	.byte	0x04, 0x31
        /*0076*/ 	.short	(.L_30 - .L_29)


	//   ....[0]....
.L_29:
        /*0078*/ 	.word	0x00001a90


	//   ....[1]....
        /*007c*/ 	.word	0x00001aa0


	//   ....[2]....
        /*0080*/ 	.word	0x000024d0


	//   ....[3]....
        /*0084*/ 	.word	0x000024e0


	//   ....[4]....
        /*0088*/ 	.word	0x00004140


	//   ....[5]....
        /*008c*/ 	.word	0x00004190


	//----- nvinfo : EIATTR_COOP_GROUP_MASK_REGIDS
	.align		4
.L_30:
        /*0090*/ 	.byte	0x04, 0x29
        /*0092*/ 	.short	(.L_32 - .L_31)


	//   ....[0]....
.L_31:
        /*0094*/ 	.word	0xffffffff


	//   ....[1]....
        /*0098*/ 	.word	0xffffffff


	//   ....[2]....
        /*009c*/ 	.word	0xffffffff


	//   ....[3]....
        /*00a0*/ 	.word	0xffffffff


	//----- nvinfo : EIATTR_COOP_GROUP_INSTR_OFFSETS
	.align		4
.L_32:
        /*00a4*/ 	.byte	0x04, 0x28
        /*00a6*/ 	.short	(.L_34 - .L_33)


	//   ....[0]....
.L_33:
        /*00a8*/ 	.word	0x00000050


	//   ....[1]....
        /*00ac*/ 	.word	0x00000310


	//   ....[2]....
        /*00b0*/ 	.word	0x00003fd0


	//   ....[3]....
        /*00b4*/ 	.word	0x00004240


	//----- nvinfo : EIATTR_VRC_CTA_INIT_COUNT
	.align		4
.L_34:
        /*00b8*/ 	.byte	0x02, 0x4a
        /*00ba*/ 	.byte	0x80
	.zero		1


	//----- nvinfo : EIATTR_MBARRIER_INSTR_OFFSETS
	.align		4
        /*00bc*/ 	.byte	0x04, 0x39
        /*00be*/ 	.short	(.L_36 - .L_35)


	//   ....[0]....
.L_35:
        /*00c0*/ 	.word	0x00002300
        /*00c4*/ 	.word	0x000000ff
        /*00c8*/ 	.word	0x00004000
        /*00cc*/ 	.short	0x0100
        /*00ce*/ 	.byte	0x0e
	.zero		1


	//   ....[1]....
        /*00d0*/ 	.word	0x00002550
        /*00d4*/ 	.word	0x000000ff
        /*00d8*/ 	.word	0x00004000
        /*00dc*/ 	.short	0x010a
        /*00de*/ 	.byte	0x0e
	.zero		1


	//   ....[2]....
        /*00e0*/ 	.word	0x000026b0
        /*00e4*/ 	.word	0x000000ff
        /*00e8*/ 	.word	0x00004000
        /*00ec*/ 	.short	0x0108
        /*00ee*/ 	.byte	0x0e
	.zero		1


	//   ....[3]....
        /*00f0*/ 	.word	0x00004260
        /*00f4*/ 	.word	0x000000ff
        /*00f8*/ 	.word	0x00004000
        /*00fc*/ 	.short	0x010a
        /*00fe*/ 	.byte	0x0e
	.zero		1


	//----- nvinfo : EIATTR_NUM_MBARRIERS
	.align		4
.L_36:
        /*0100*/ 	.byte	0x03, 0x38
        /*0102*/ 	.short	0x0001


	//----- nvinfo : EIATTR_EXIT_INSTR_OFFSETS
	.align		4
        /*0104*/ 	.byte	0x04, 0x1c
        /*0106*/ 	.short	(.L_38 - .L_37)


	//   ....[0]....
.L_37:
        /*0108*/ 	.word	0x00004250


	//----- nvinfo : EIATTR_REQNTID
	.align		4
.L_38:
        /*010c*/ 	.byte	0x04, 0x10
        /*010e*/ 	.short	(.L_40 - .L_39)
.L_39:
        /*0110*/ 	.word	0x00000080
        /*0114*/ 	.word	0x00000001
        /*0118*/ 	.word	0x00000001


	//----- nvinfo : EIATTR_CRS_STACK_SIZE
	.align		4
.L_40:
        /*011c*/ 	.byte	0x04, 0x1e
        /*011e*/ 	.short	(.L_42 - .L_41)
.L_41:
        /*0120*/ 	.word	0x00000000


	//----- nvinfo : EIATTR_CBANK_PARAM_SIZE
	.align		4
.L_42:
        /*0124*/ 	.byte	0x03, 0x19
        /*0126*/ 	.short	0x0028


	//----- nvinfo : EIATTR_PARAM_CBANK
	.align		4
        /*0128*/ 	.byte	0x04, 0x0a
        /*012a*/ 	.short	(.L_44 - .L_43)
	.align		4
.L_43:
        /*012c*/ 	.word	index@(.nv.constant0.gluon_mma)
        /*0130*/ 	.short	0x0380
        /*0132*/ 	.short	0x0028


	//----- nvinfo : EIATTR_SW_WAR
	.align		4
.L_44:
        /*0134*/ 	.byte	0x04, 0x36
        /*0136*/ 	.short	(.L_46 - .L_45)
.L_45:
        /*0138*/ 	.word	0x00000008
.L_46:


//--------------------- .nv.compat                --------------------------
	.section	.nv.compat,"",@"SHT_CUDA_COMPAT_INFO"
	.align	4
        /*0000*/ 	.byte	0x02, 0x02, 0x02, 0x00, 0x02, 0x05, 0x05, 0x00, 0x02, 0x03, 0x00, 0x00, 0x02, 0x06, 0x01, 0x00


//--------------------- .nv.callgraph             --------------------------
	.section	.nv.callgraph,"",@"SHT_CUDA_CALLGRAPH"
	.align	4
	.sectionentsize	8
	.align		4
        /*0000*/ 	.word	0x00000000
	.align		4
        /*0004*/ 	.word	0xffffffff
	.align		4
        /*0008*/ 	.word	0x00000000
	.align		4
        /*000c*/ 	.word	0xfffffffe
	.align		4
        /*0010*/ 	.word	0x00000000
	.align		4
        /*0014*/ 	.word	0xfffffffd
	.align		4
        /*0018*/ 	.word	0x00000000
	.align		4
        /*001c*/ 	.word	0xfffffffc


//--------------------- .text.gluon_mma           --------------------------
	.section	.text.gluon_mma,"ax",@progbits
	.align	128
        .global         gluon_mma
        .type           gluon_mma,@function
        .size           gluon_mma,(.L_x_15 - gluon_mma)
        .other          gluon_mma,@"STO_CUDA_ENTRY STV_DEFAULT"
gluon_mma:
.text.gluon_mma:
[----:B------:R-:W0:Y:S01]  /*0000*/  LDC R1, c[0x0][0x37c] ;  /* 0x0000df00ff017b82 */ /* 0x000e220000000800 */
[----:B------:R-:W1:Y:S02]  /*0010*/  S2R R133, SR_TID.X ;  /* 0x0000000000857919 */ /* 0x000e640000002100 */
[----:B-1----:R-:W-:-:S13]  /*0020*/  ISETP.GE.U32.AND P1, PT, R133, 0x20, PT ;  /* 0x000000208500780c */ /* 0x002fda0003f26070 */
[----:B------:R-:W-:Y:S05]  /*0030*/  @P1 BRA `(.L_x_0) ;  /* 0x0000000000b81947 */ /* 0x000fea0003800000 */
[----:B------:R-:W1:Y:S01]  /*0040*/  S2UR UR6, SR_CgaCtaId ;  /* 0x00000000000679c3 */ /* 0x000e620000008800 */
[----:B------:R-:W-:Y:S01]  /*0050*/  NOP ;  /* 0x0000000000007918 */ /* 0x000fe20000000000 */
[----:B------:R-:W-:Y:S02]  /*0060*/  UMOV UR4, 0x40 ;  /* 0x0000004000047882 */ /* 0x000fe40000000000 */
[----:B-1----:R-:W-:-:S09]  /*0070*/  ULEA UR4, UR6, UR4, 0x18 ;  /* 0x0000000406047291 */ /* 0x002fd2000f8ec0ff */
[----:B------:R-:W1:Y:S01]  /*0080*/  LDS.U8 R0, [UR4] ;  /* 0x00000004ff007984 */ /* 0x000e620008000000 */
[----:B------:R-:W-:Y:S02]  /*0090*/  UMOV UR4, 0x400 ;  /* 0x0000040000047882 */ /* 0x000fe40000000000 */
[----:B------:R-:W-:Y:S01]  /*00a0*/  ULEA UR4, UR6, UR4, 0x18 ;  /* 0x0000000406047291 */ /* 0x000fe2000f8ec0ff */
[----:B-1----:R-:W-:-:S13]  /*00b0*/  ISETP.NE.AND P0, PT, R0, RZ, PT ;  /* 0x000000ff0000720c */ /* 0x002fda0003f05270 */
[----:B------:R-:W-:Y:S05]  /*00c0*/  @P0 BRA `(.L_x_1) ;  /* 0x00000000007c0947 */ /* 0x000fea0003800000 */
[----:B------:R-:W-:-:S13]  /*00d0*/  ELECT P0, URZ, PT ;  /* 0x0000000000ff782f */ /* 0x000fda0003800000 */
[----:B------:R-:W-:Y:S05]  /*00e0*/  @!P0 BRA `(.L_x_2) ;  /* 0x0000000000848947 */ /* 0x000fea0003800000 */
[----:B------:R-:W-:Y:S01]  /*00f0*/  UMOV UR5, 0x4 ;  /* 0x0000000400057882 */ /* 0x000fe20000000000 */
[----:B------:R-:W-:Y:S02]  /*0100*/  IMAD.MOV.U32 R4, RZ, RZ, 0x1 ;  /* 0x00000001ff047424 */ /* 0x000fe400078e00ff */
[----:B------:R-:W-:Y:S02]  /*0110*/  IMAD.MOV.U32 R5, RZ, RZ, 0xf ;  /* 0x0000000fff057424 */ /* 0x000fe400078e00ff */
[----:B------:R-:W-:Y:S04]  /*0120*/  DEPBAR.LE SB1, 0x36 ;  /* 0x00009d800000791a */ /* 0x000fe80000000000 */
[----:B------:R-:W1:Y:S02]  /*0130*/  UTCATOMSWS.FIND_AND_SET.ALIGN UP0, UR5, UR5 ;  /* 0x00000005000575e3 */ /* 0x000e640008000800 */
[----:B-1----:R-:W-:-:S04]  /*0140*/  PLOP3.LUT P0, PT, PT, PT, UP0, 0x80, 0x8 ;  /* 0x000000000008781c */ /* 0x002fc80003f0f008 */
[----:B------:R-:W-:-:S04]  /*0150*/  SEL R0, RZ, 0xffffffff, !P0 ;  /* 0xffffffffff007807 */ /* 0x000fc80004000000 */
[----:B------:R-:W-:Y:S01]  /*0160*/  ISETP.NE.AND P0, PT, R0, RZ, PT ;  /* 0x000000ff0000720c */ /* 0x000fe20003f05270 */
[----:B------:R-:W-:-:S12]  /*0170*/  IMAD.U32 R0, RZ, RZ, UR5 ;  /* 0x00000005ff007e24 */ /* 0x000fd8000f8e00ff */
[----:B------:R-:W-:Y:S05]  /*0180*/  @P0 BRA `(.L_x_3) ;  /* 0x0000000000240947 */ /* 0x000fea0003800000 */
.L_x_4:
[----:B------:R-:W-:Y:S05]  /*0190*/  NANOSLEEP 0x64 ;  /* 0x000000640000795d */ /* 0x000fea0003800000 */
[----:B------:R-:W-:-:S05]  /*01a0*/  UMOV UR5, 0x4 ;  /* 0x0000000400057882 */ /* 0x000fca0000000000 */
[----:B------:R-:W-:Y:S04]  /*01b0*/  DEPBAR.LE SB1, 0x36 ;  /* 0x00009d800000791a */ /* 0x000fe80000000000 */
[----:B------:R-:W1:Y:S02]  /*01c0*/  UTCATOMSWS.FIND_AND_SET.ALIGN UP0, UR5, UR5 ;  /* 0x00000005000575e3 */ /* 0x000e640008000800 */
[----:B-1----:R-:W-:-:S04]  /*01d0*/  PLOP3.LUT P0, PT, PT, PT, UP0, 0x80, 0x8 ;  /* 0x000000000008781c */ /* 0x002fc80003f0f008 */
[----:B------:R-:W-:-:S04]  /*01e0*/  SEL R0, RZ, 0xffffffff, !P0 ;  /* 0xffffffffff007807 */ /* 0x000fc80004000000 */
[----:B------:R-:W-:Y:S01]  /*01f0*/  ISETP.NE.AND P0, PT, R0, RZ, PT ;  /* 0x000000ff0000720c */ /* 0x000fe20003f05270 */
[----:B------:R-:W-:-:S12]  /*0200*/  IMAD.U32 R0, RZ, RZ, UR5 ;  /* 0x00000005ff007e24 */ /* 0x000fd8000f8e00ff */
[----:B------:R-:W-:Y:S05]  /*0210*/  @!P0 BRA `(.L_x_4) ;  /* 0xfffffffc00dc8947 */ /* 0x000fea000383ffff */
.L_x_3:
[C---:B------:R-:W-:Y:S01]  /*0220*/  VIADD R3, R0.reuse, 0x10 ;  /* 0x0000001000037836 */ /* 0x040fe20000000000 */
[----:B------:R-:W-:Y:S01]  /*0230*/  UMOV UR5, 0x50 ;  /* 0x0000005000057882 */ /* 0x000fe20000000000 */
[----:B------:R-:W-:Y:S01]  /*0240*/  SHF.L.U32 R2, R5, R0, RZ ;  /* 0x0000000005027219 */ /* 0x000fe200000006ff */
[----:B------:R-:W-:Y:S01]  /*0250*/  ULEA UR5, UR6, UR5, 0x18 ;  /* 0x0000000506057291 */ /* 0x000fe2000f8ec0ff */
[----:B------:R-:W-:Y:S01]  /*0260*/  IMAD.SHL.U32 R0, R0, 0x20, RZ ;  /* 0x0000002000007824 */ /* 0x000fe200078e00ff */
[----:B------:R-:W-:-:S04]  /*0270*/  SHF.L.U32 R3, R4, R3, RZ ;  /* 0x0000000304037219 */ /* 0x000fc800000006ff */
[----:B------:R-:W-:-:S05]  /*0280*/  LOP3.LUT R2, R3, R2, RZ, 0xfc, !PT ;  /* 0x0000000203027212 */ /* 0x000fca00078efcff */
[----:B------:R1:W-:Y:S04]  /*0290*/  ATOMS.OR RZ, [UR5], R2 ;  /* 0x00000002ffff798c */ /* 0x0003e8000b000005 */
[----:B------:R1:W-:Y:S01]  /*02a0*/  STS [UR4], R0 ;  /* 0x00000000ff007988 */ /* 0x0003e20008000804 */
[----:B------:R-:W-:Y:S05]  /*02b0*/  BRA `(.L_x_2) ;  /* 0x0000000000107947 */ /* 0x000fea0003800000 */
.L_x_1:
[----:B------:R-:W-:Y:S01]  /*02c0*/  IMAD.MOV.U32 R0, RZ, RZ, -0x1 ;  /* 0xffffffffff007424 */ /* 0x000fe200078e00ff */
[----:B------:R-:W-:-:S04]  /*02d0*/  MOV R2, 0x300 ;  /* 0x0000030000027802 */ /* 0x000fc80000000f00 */
[----:B------:R1:W-:Y:S03]  /*02e0*/  STS [UR4], R0 ;  /* 0x00000000ff007988 */ /* 0x0003e60008000804 */
[----:B01----:R-:W-:Y:S05]  /*02f0*/  CALL.REL.NOINC `($__internal_1_$__cuda_sm10x_tcgen05_guardrail_trap_phase_invalid_during_alloc) ;  /* 0x0000003c00f07944 */ /* 0x003fea0003c00000 */
.L_x_2:
[----:B------:R-:W-:Y:S05]  /*0300*/  WARPSYNC.ALL ;  /* 0x0000000000007948 */ /* 0x000fea0003800000 */
[----:B------:R-:W-:Y:S01]  /*0310*/  NOP ;  /* 0x0000000000007918 */ /* 0x000fe20000000000 */
.L_x_0:
[----:B------:R-:W2:Y:S08]  /*0320*/  S2UR UR8, SR_CgaCtaId ;  /* 0x00000000000879c3 */ /* 0x000eb00000008800 */
[----:B------:R-:W-:Y:S01]  /*0330*/  BAR.SYNC.DEFER_BLOCKING 0x0 ;  /* 0x0000000000007b1d */ /* 0x000fe20000010000 */
[----:B------:R-:W-:Y:S02]  /*0340*/  SHF.R.U32.HI R6, RZ, 0x5, R133 ;  /* 0x00000005ff067819 */ /* 0x000fe40000011685 */
[----:B-1----:R-:W-:-:S02]  /*0350*/  LOP3.LUT R0, R133, 0x60, RZ, 0xc0, !PT ;  /* 0x0000006085007812 */ /* 0x002fc400078ec0ff */
[----:B------:R-:W-:Y:S01]  /*0360*/  SGXT.U32 R6, R6, 0x2 ;  /* 0x000000020606781a */ /* 0x000fe20000000000 */
[----:B------:R-:W-:Y:S02]  /*0370*/  UMOV UR4, 0x400 ;  /* 0x0000040000047882 */ /* 0x000fe40000000000 */
[----:B------:R-:W1:Y:S01]  /*0380*/  LDC.64 R2, c[0x0][0x380] ;  /* 0x0000e000ff027b82 */ /* 0x000e620000000a00 */
[----:B------:R-:W-:Y:S01]  /*0390*/  LOP3.LUT R93, R133, 0x1f, RZ, 0xc0, !PT ;  /* 0x0000001f855d7812 */ /* 0x000fe200078ec0ff */
[----:B------:R-:W3:Y:S01]  /*03a0*/  LDCU.64 UR16, c[0x0][0x358] ;  /* 0x00006b00ff1077ac */ /* 0x000ee20008000a00 */
[C---:B------:R-:W-:Y:S02]  /*03b0*/  LOP3.LUT R7, R6.reuse, 0x40, RZ, 0xfc, !PT ;  /* 0x0000004006077812 */ /* 0x040fe400078efcff */
[C---:B------:R-:W-:Y:S02]  /*03c0*/  LOP3.LUT R9, R6.reuse, 0x44, RZ, 0xfc, !PT ;  /* 0x0000004406097812 */ /* 0x040fe400078efcff */
[----:B------:R-:W-:Y:S01]  /*03d0*/  LOP3.LUT R11, R6, 0x48, RZ, 0xfc, !PT ;  /* 0x00000048060b7812 */ /* 0x000fe200078efcff */
[----:B--2---:R-:W-:Y:S01]  /*03e0*/  ULEA UR14, UR8, UR4, 0x18 ;  /* 0x00000004080e7291 */ /* 0x004fe2000f8ec0ff */
[----:B-1----:R-:W-:-:S08]  /*03f0*/  LEA R4, P0, R0, R2, 0x1 ;  /* 0x0000000200047211 */ /* 0x002fd000078008ff */
[----:B------:R-:W1:Y:S01]  /*0400*/  LDS R115, [UR14] ;  /* 0x0000000eff737984 */ /* 0x000e620008000800 */
[----:B------:R-:W-:Y:S02]  /*0410*/  LEA R12, P3, R11, R2, 0x6 ;  /* 0x000000020b0c7211 */ /* 0x000fe400078630ff */
[----:B------:R-:W-:Y:S02]  /*0420*/  IADD3 R4, P2, PT, R93, R4, RZ ;  /* 0x000000045d047210 */ /* 0x000fe40007f5e0ff */
[----:B------:R-:W-:Y:S02]  /*0430*/  LEA.HI.X R5, R0, R3, RZ, 0x1, P0 ;  /* 0x0000000300057211 */ /* 0x000fe400000f0cff */
[----:B------:R-:W-:-:S03]  /*0440*/  LEA R8, P0, R7, R2, 0x6 ;  /* 0x0000000207087211 */ /* 0x000fc600078030ff */
[----:B------:R-:W-:Y:S01]  /*0450*/  IMAD.X R5, RZ, RZ, R5, P2 ;  /* 0x000000ffff057224 */ /* 0x000fe200010e0605 */
[----:B------:R-:W-:Y:S01]  /*0460*/  BAR.SYNC.DEFER_BLOCKING 0x0 ;  /* 0x0000000000007b1d */ /* 0x000fe20000010000 */
[-C--:B------:R-:W-:Y:S02]  /*0470*/  LEA.HI.X R7, R7, R3.reuse, RZ, 0x6, P0 ;  /* 0x0000000307077211 */ /* 0x080fe400000f34ff */
[----:B------:R-:W-:Y:S02]  /*0480*/  LEA R10, P2, R9, R2, 0x6 ;  /* 0x00000002090a7211 */ /* 0x000fe400078430ff */
[----:B------:R-:W-:Y:S02]  /*0490*/  IADD3 R8, P0, PT, R93, R8, RZ ;  /* 0x000000085d087210 */ /* 0x000fe40007f1e0ff */
[-C--:B------:R-:W-:Y:S02]  /*04a0*/  LEA.HI.X R13, R9, R3.reuse, RZ, 0x6, P2 ;  /* 0x00000003090d7211 */ /* 0x080fe400010f34ff */
[----:B------:R-:W-:Y:S01]  /*04b0*/  IADD3 R10, P2, PT, R93, R10, RZ ;  /* 0x0000000a5d0a7210 */ /* 0x000fe20007f5e0ff */
[----:B------:R-:W-:Y:S01]  /*04c0*/  IMAD.X R9, RZ, RZ, R7, P0 ;  /* 0x000000ffff097224 */ /* 0x000fe200000e0607 */
[----:B------:R-:W-:-:S02]  /*04d0*/  LEA.HI.X R7, R11, R3, RZ, 0x6, P3 ;  /* 0x000000030b077211 */ /* 0x000fc400018f34ff */
[----:B------:R-:W-:Y:S01]  /*04e0*/  IADD3 R12, P0, PT, R93, R12, RZ ;  /* 0x0000000c5d0c7210 */ /* 0x000fe20007f1e0ff */
[----:B------:R-:W-:-:S04]  /*04f0*/  IMAD.X R11, RZ, RZ, R13, P2 ;  /* 0x000000ffff0b7224 */ /* 0x000fc800010e060d */
[----:B------:R-:W-:Y:S01]  /*0500*/  IMAD.X R13, RZ, RZ, R7, P0 ;  /* 0x000000ffff0d7224 */ /* 0x000fe200000e0607 */
[C---:B------:R-:W-:Y:S01]  /*0510*/  LOP3.LUT R7, R6.reuse, 0x4c, RZ, 0xfc, !PT ;  /* 0x0000004c06077812 */ /* 0x040fe200078efcff */
[----:B---3--:R-:W5:Y:S04]  /*0520*/  LDG.E.U8 R87, desc[UR16][R4.64] ;  /* 0x0000001004577981 */ /* 0x008f68000c1e1100 */
[----:B------:R2:W5:Y:S01]  /*0530*/  LDG.E.U8 R86, desc[UR16][R4.64+0x20] ;  /* 0x0000201004567981 */ /* 0x000562000c1e1100 */
[----:B------:R-:W-:-:S03]  /*0540*/  LOP3.LUT R14, R6, 0x54, RZ, 0xfc, !PT ;  /* 0x00000054060e7812 */ /* 0x000fc600078efcff */
[----:B------:R-:W5:Y:S01]  /*0550*/  LDG.E.U8 R85, desc[UR16][R8.64] ;  /* 0x0000001008557981 */ /* 0x000f62000c1e1100 */
[----:B------:R-:W-:-:S03]  /*0560*/  LOP3.LUT R15, R6, 0x58, RZ, 0xfc, !PT ;  /* 0x00000058060f7812 */ /* 0x000fc600078efcff */
[----:B------:R3:W5:Y:S01]  /*0570*/  LDG.E.U8 R84, desc[UR16][R8.64+0x20] ;  /* 0x0000201008547981 */ /* 0x000762000c1e1100 */
[----:B--2---:R-:W-:Y:S02]  /*0580*/  LOP3.LUT R5, R6, 0x50, RZ, 0xfc, !PT ;  /* 0x0000005006057812 */ /* 0x004fe400078efcff */
[----:B------:R-:W-:Y:S01]  /*0590*/  LEA R4, P0, R7, R2, 0x6 ;  /* 0x0000000207047211 */ /* 0x000fe200078030ff */
[----:B------:R-:W5:Y:S03]  /*05a0*/  LDG.E.U8 R83, desc[UR16][R10.64] ;  /* 0x000000100a537981 */ /* 0x000f66000c1e1100 */
[----:B------:R-:W-:Y:S01]  /*05b0*/  IADD3 R4, P3, PT, R93, R4, RZ ;  /* 0x000000045d047210 */ /* 0x000fe20007f7e0ff */
[----:B------:R2:W5:Y:S01]  /*05c0*/  LDG.E.U8 R82, desc[UR16][R10.64+0x20] ;  /* 0x000020100a527981 */ /* 0x000562000c1e1100 */
[----:B---3--:R-:W-:Y:S02]  /*05d0*/  LEA R8, P2, R5, R2, 0x6 ;  /* 0x0000000205087211 */ /* 0x008fe400078430ff */
[-C--:B------:R-:W-:Y:S01]  /*05e0*/  LEA.HI.X R9, R7, R3.reuse, RZ, 0x6, P0 ;  /* 0x0000000307097211 */ /* 0x080fe200000f34ff */
[----:B------:R-:W5:Y:S01]  /*05f0*/  LDG.E.U8 R81, desc[UR16][R12.64] ;  /* 0x000000100c517981 */ /* 0x000f62000c1e1100 */
[----:B------:R-:W-:-:S02]  /*0600*/  LEA.HI.X R7, R5, R3, RZ, 0x6, P2 ;  /* 0x0000000305077211 */ /* 0x000fc400010f34ff */
[C---:B------:R-:W-:Y:S01]  /*0610*/  IADD3 R8, P4, PT, R93.reuse, R8, RZ ;  /* 0x000000085d087210 */ /* 0x040fe20007f9e0ff */
[----:B------:R3:W5:Y:S01]  /*0620*/  LDG.E.U8 R80, desc[UR16][R12.64+0x20] ;  /* 0x000020100c507981 */ /* 0x000762000c1e1100 */
[----:B------:R-:W-:Y:S01]  /*0630*/  IMAD.X R5, RZ, RZ, R9, P3 ;  /* 0x000000ffff057224 */ /* 0x000fe200018e0609 */
[C---:B--2---:R-:W-:Y:S02]  /*0640*/  LEA R10, P0, R14.reuse, R2, 0x6 ;  /* 0x000000020e0a7211 */ /* 0x044fe400078030ff */
[----:B------:R-:W-:Y:S02]  /*0650*/  IMAD.X R9, RZ, RZ, R7, P4 ;  /* 0x000000ffff097224 */ /* 0x000fe400020e0607 */
[----:B------:R-:W-:Y:S01]  /*0660*/  LEA.HI.X R14, R14, R3, RZ, 0x6, P0 ;  /* 0x000000030e0e7211 */ /* 0x000fe200000f34ff */
[----:B------:R-:W5:Y:S01]  /*0670*/  LDG.E.U8 R79, desc[UR16][R4.64] ;  /* 0x00000010044f7981 */ /* 0x000f62000c1e1100 */
[----:B------:R-:W-:Y:S02]  /*0680*/  IADD3 R10, P0, PT, R93, R10, RZ ;  /* 0x0000000a5d0a7210 */ /* 0x000fe40007f1e0ff */
[----:B---3--:R-:W-:Y:S01]  /*0690*/  LEA R12, P2, R15, R2, 0x6 ;  /* 0x000000020f0c7211 */ /* 0x008fe200078430ff */
[----:B------:R2:W5:Y:S01]  /*06a0*/  LDG.E.U8 R78, desc[UR16][R4.64+0x20] ;  /* 0x00002010044e7981 */ /* 0x000562000c1e1100 */
[----:B------:R-:W-:-:S02]  /*06b0*/  LOP3.LUT R7, R6, 0x5c, RZ, 0xfc, !PT ;  /* 0x0000005c06077812 */ /* 0x000fc400078efcff */
[----:B------:R-:W-:Y:S01]  /*06c0*/  LEA.HI.X R15, R15, R3, RZ, 0x6, P2 ;  /* 0x000000030f0f7211 */ /* 0x000fe200010f34ff */
[----:B------:R-:W5:Y:S01]  /*06d0*/  LDG.E.U8 R77, desc[UR16][R8.64] ;  /* 0x00000010084d7981 */ /* 0x000f62000c1e1100 */
[----:B------:R-:W-:Y:S01]  /*06e0*/  IADD3 R12, P2, PT, R93, R12, RZ ;  /* 0x0000000c5d0c7210 */ /* 0x000fe20007f5e0ff */
[----:B------:R-:W-:Y:S02]  /*06f0*/  IMAD.X R11, RZ, RZ, R14, P0 ;  /* 0x000000ffff0b7224 */ /* 0x000fe400000e060e */
[----:B------:R3:W5:Y:S01]  /*0700*/  LDG.E.U8 R76, desc[UR16][R8.64+0x20] ;  /* 0x00002010084c7981 */ /* 0x000762000c1e1100 */
[C---:B--2---:R-:W-:Y:S02]  /*0710*/  LOP3.LUT R5, R6.reuse, 0x60, RZ, 0xfc, !PT ;  /* 0x0000006006057812 */ /* 0x044fe400078efcff */
[----:B------:R-:W-:Y:S01]  /*0720*/  LEA R4, P0, R7, R2, 0x6 ;  /* 0x0000000207047211 */ /* 0x000fe200078030ff */
[----:B------:R-:W-:Y:S01]  /*0730*/  IMAD.X R13, RZ, RZ, R15, P2 ;  /* 0x000000ffff0d7224 */ /* 0x000fe200010e060f */
[C---:B------:R-:W-:Y:S01]  /*0740*/  LOP3.LUT R14, R6.reuse, 0x64, RZ, 0xfc, !PT ;  /* 0x00000064060e7812 */ /* 0x040fe200078efcff */
[----:B------:R-:W5:Y:S01]  /*0750*/  LDG.E.U8 R75, desc[UR16][R10.64] ;  /* 0x000000100a4b7981 */ /* 0x000f62000c1e1100 */
[----:B------:R-:W-:-:S02]  /*0760*/  LOP3.LUT R15, R6, 0x68, RZ, 0xfc, !PT ;  /* 0x00000068060f7812 */ /* 0x000fc400078efcff */
[----:B---3--:R-:W-:Y:S01]  /*0770*/  LEA R8, P2, R5, R2, 0x6 ;  /* 0x0000000205087211 */ /* 0x008fe200078430ff */
[----:B------:R2:W5:Y:S01]  /*0780*/  LDG.E.U8 R74, desc[UR16][R10.64+0x20] ;  /* 0x000020100a4a7981 */ /* 0x000562000c1e1100 */
[-C--:B------:R-:W-:Y:S02]  /*0790*/  LEA.HI.X R9, R7, R3.reuse, RZ, 0x6, P0 ;  /* 0x0000000307097211 */ /* 0x080fe400000f34ff */
[----:B------:R-:W-:Y:S01]  /*07a0*/  IADD3 R4, P3, PT, R93, R4, RZ ;  /* 0x000000045d047210 */ /* 0x000fe20007f7e0ff */
[----:B------:R-:W5:Y:S01]  /*07b0*/  LDG.E.U8 R73, desc[UR16][R12.64] ;  /* 0x000000100c497981 */ /* 0x000f62000c1e1100 */
[----:B------:R-:W-:Y:S02]  /*07c0*/  LEA.HI.X R7, R5, R3, RZ, 0x6, P2 ;  /* 0x0000000305077211 */ /* 0x000fe400010f34ff */
[----:B------:R-:W-:Y:S01]  /*07d0*/  IADD3 R8, P4, PT, R93, R8, RZ ;  /* 0x000000085d087210 */ /* 0x000fe20007f9e0ff */
[----:B------:R3:W5:Y:S01]  /*07e0*/  LDG.E.U8 R72, desc[UR16][R12.64+0x20] ;  /* 0x000020100c487981 */ /* 0x000762000c1e1100 */
[----:B--2---:R-:W-:Y:S01]  /*07f0*/  LEA R10, P0, R14, R2, 0x6 ;  /* 0x000000020e0a7211 */ /* 0x004fe200078030ff */
[----:B------:R-:W-:-:S03]  /*0800*/  IMAD.X R5, RZ, RZ, R9, P3 ;  /* 0x000000ffff057224 */ /* 0x000fc600018e0609 */
[-C--:B------:R-:W-:Y:S02]  /*0810*/  LEA.HI.X R14, R14, R3.reuse, RZ, 0x6, P0 ;  /* 0x000000030e0e7211 */ /* 0x080fe400000f34ff */
[----:B---3--:R-:W-:Y:S01]  /*0820*/  LEA R12, P2, R15, R2, 0x6 ;  /* 0x000000020f0c7211 */ /* 0x008fe200078430ff */
[----:B------:R-:W-:Y:S01]  /*0830*/  IMAD.X R9, RZ, RZ, R7, P4 ;  /* 0x000000ffff097224 */ /* 0x000fe200020e0607 */
[----:B------:R-:W-:Y:S01]  /*0840*/  IADD3 R10, P0, PT, R93, R10, RZ ;  /* 0x0000000a5d0a7210 */ /* 0x000fe20007f1e0ff */
[----:B------:R-:W5:Y:S01]  /*0850*/  LDG.E.U8 R71, desc[UR16][R4.64] ;  /* 0x0000001004477981 */ /* 0x000f62000c1e1100 */
[----:B------:R-:W-:Y:S02]  /*0860*/  LEA.HI.X R15, R15, R3, RZ, 0x6, P2 ;  /* 0x000000030f0f7211 */ /* 0x000fe400010f34ff */
[----:B------:R-:W-:Y:S01]  /*0870*/  IADD3 R12, P2, PT, R93, R12, RZ ;  /* 0x0000000c5d0c7210 */ /* 0x000fe20007f5e0ff */
[----:B------:R2:W5:Y:S01]  /*0880*/  LDG.E.U8 R70, desc[UR16][R4.64+0x20] ;  /* 0x0000201004467981 */ /* 0x000562000c1e1100 */
[----:B------:R-:W-:Y:S01]  /*0890*/  LOP3.LUT R7, R6, 0x6c, RZ, 0xfc, !PT ;  /* 0x0000006c06077812 */ /* 0x000fe200078efcff */
[----:B------:R-:W-:-:S02]  /*08a0*/  IMAD.X R11, RZ, RZ, R14, P0 ;  /* 0x000000ffff0b7224 */ /* 0x000fc400000e060e */
[----:B------:R-:W5:Y:S01]  /*08b0*/  LDG.E.U8 R69, desc[UR16][R8.64] ;  /* 0x0000001008457981 */ /* 0x000f62000c1e1100 */
[----:B------:R-:W-:-:S03]  /*08c0*/  IMAD.X R13, RZ, RZ, R15, P2 ;  /* 0x000000ffff0d7224 */ /* 0x000fc600010e060f */
[----:B------:R3:W5:Y:S01]  /*08d0*/  LDG.E.U8 R68, desc[UR16][R8.64+0x20] ;  /* 0x0000201008447981 */ /* 0x000762000c1e1100 */
[C---:B--2---:R-:W-:Y:S02]  /*08e0*/  LOP3.LUT R5, R6.reuse, 0x70, RZ, 0xfc, !PT ;  /* 0x0000007006057812 */ /* 0x044fe400078efcff */
[-C--:B------:R-:W-:Y:S01]  /*08f0*/  LEA R4, P0, R7, R2.reuse, 0x6 ;  /* 0x0000000207047211 */ /* 0x080fe200078030ff */
[----:B------:R-:W5:Y:S01]  /*0900*/  LDG.E.U8 R67, desc[UR16][R10.64] ;  /* 0x000000100a437981 */ /* 0x000f62000c1e1100 */
[C---:B------:R-:W-:Y:S02]  /*0910*/  LOP3.LUT R14, R6.reuse, 0x74, RZ, 0xfc, !PT ;  /* 0x00000074060e7812 */ /* 0x040fe400078efcff */
[----:B------:R-:W-:Y:S01]  /*0920*/  LOP3.LUT R15, R6, 0x78, RZ, 0xfc, !PT ;  /* 0x00000078060f7812 */ /* 0x000fe200078efcff */
[----:B------:R2:W5:Y:S01]  /*0930*/  LDG.E.U8 R66, desc[UR16][R10.64+0x20] ;  /* 0x000020100a427981 */ /* 0x000562000c1e1100 */
[----:B---3--:R-:W-:Y:S02]  /*0940*/  LEA R8, P2, R5, R2, 0x6 ;  /* 0x0000000205087211 */ /* 0x008fe400078430ff */
[----:B------:R-:W-:Y:S01]  /*0950*/  LEA.HI.X R7, R7, R3, RZ, 0x6, P0 ;  /* 0x0000000307077211 */ /* 0x000fe200000f34ff */
[----:B------:R-:W5:Y:S01]  /*0960*/  LDG.E.U8 R65, desc[UR16][R12.64] ;  /* 0x000000100c417981 */ /* 0x000f62000c1e1100 */
[----:B------:R-:W-:-:S02]  /*0970*/  IADD3 R4, P3, PT, R93, R4, RZ ;  /* 0x000000045d047210 */ /* 0x000fc40007f7e0ff */
[-C--:B------:R-:W-:Y:S01]  /*0980*/  LEA.HI.X R9, R5, R3.reuse, RZ, 0x6, P2 ;  /* 0x0000000305097211 */ /* 0x080fe200010f34ff */
[----:B------:R3:W5:Y:S01]  /*0990*/  LDG.E.U8 R64, desc[UR16][R12.64+0x20] ;  /* 0x000020100c407981 */ /* 0x000762000c1e1100 */
[----:B------:R-:W-:Y:S02]  /*09a0*/  IADD3 R8, P4, PT, R93, R8, RZ ;  /* 0x000000085d087210 */ /* 0x000fe40007f9e0ff */
[CC--:B--2---:R-:W-:Y:S01]  /*09b0*/  LEA R10, P0, R14.reuse, R2.reuse, 0x6 ;  /* 0x000000020e0a7211 */ /* 0x0c4fe200078030ff */
[----:B------:R-:W-:Y:S01]  /*09c0*/  IMAD.X R5, RZ, RZ, R7, P3 ;  /* 0x000000ffff057224 */ /* 0x000fe200018e0607 */
[C---:B---3--:R-:W-:Y:S01]  /*09d0*/  LEA R12, P2, R15.reuse, R2, 0x6 ;  /* 0x000000020f0c7211 */ /* 0x048fe200078430ff */
[----:B------:R-:W-:Y:S01]  /*09e0*/  IMAD.X R9, RZ, RZ, R9, P4 ;  /* 0x000000ffff097224 */ /* 0x000fe200020e0609 */
[-C--:B------:R-:W-:Y:S02]  /*09f0*/  LEA.HI.X R7, R14, R3.reuse, RZ, 0x6, P0 ;  /* 0x000000030e077211 */ /* 0x080fe400000f34ff */
[----:B------:R-:W5:Y:S01]  /*0a00*/  LDG.E.U8 R63, desc[UR16][R4.64] ;  /* 0x00000010043f7981 */ /* 0x000f62000c1e1100 */
[----:B------:R-:W-:-:S02]  /*0a10*/  LEA.HI.X R15, R15, R3, RZ, 0x6, P2 ;  /* 0x000000030f0f7211 */ /* 0x000fc400010f34ff */
[C---:B------:R-:W-:Y:S01]  /*0a20*/  IADD3 R10, P0, PT, R93.reuse, R10, RZ ;  /* 0x0000000a5d0a7210 */ /* 0x040fe20007f1e0ff */
[----:B------:R2:W5:Y:S01]  /*0a30*/  LDG.E.U8 R62, desc[UR16][R4.64+0x20] ;  /* 0x00002010043e7981 */ /* 0x000562000c1e1100 */
[----:B------:R-:W-:Y:S02]  /*0a40*/  IADD3 R14, P2, PT, R93, R12, RZ ;  /* 0x0000000c5d0e7210 */ /* 0x000fe40007f5e0ff */
[C---:B------:R-:W-:Y:S02]  /*0a50*/  LOP3.LUT R21, R6.reuse, 0x4, RZ, 0xfc, !PT ;  /* 0x0000000406157812 */ /* 0x040fe400078efcff */
[C---:B------:R-:W-:Y:S01]  /*0a60*/  LOP3.LUT R23, R6.reuse, 0x8, RZ, 0xfc, !PT ;  /* 0x0000000806177812 */ /* 0x040fe200078efcff */
[----:B------:R-:W-:Y:S01]  /*0a70*/  IMAD.X R11, RZ, RZ, R7, P0 ;  /* 0x000000ffff0b7224 */ /* 0x000fe200000e0607 */
[----:B------:R-:W5:Y:S01]  /*0a80*/  LDG.E.U8 R61, desc[UR16][R8.64] ;  /* 0x00000010083d7981 */ /* 0x000f62000c1e1100 */
[----:B------:R-:W-:Y:S01]  /*0a90*/  IMAD.X R15, RZ, RZ, R15, P2 ;  /* 0x000000ffff0f7224 */ /* 0x000fe200010e060f */
[----:B------:R-:W-:-:S02]  /*0aa0*/  LOP3.LUT R13, R6, 0xc, RZ, 0xfc, !PT ;  /* 0x0000000c060d7812 */ /* 0x000fc400078efcff */
[----:B------:R3:W5:Y:S01]  /*0ab0*/  LDG.E.U8 R60, desc[UR16][R8.64+0x20] ;  /* 0x00002010083c7981 */ /* 0x000762000c1e1100 */
[----:B--2---:R-:W-:Y:S02]  /*0ac0*/  LEA R4, P0, R21, R2, 0x6 ;  /* 0x0000000215047211 */ /* 0x004fe400078030ff */
[----:B------:R-:W-:Y:S01]  /*0ad0*/  LOP3.LUT R19, R6, 0x10, RZ, 0xfc, !PT ;  /* 0x0000001006137812 */ /* 0x000fe200078efcff */
[----:B------:R-:W5:Y:S01]  /*0ae0*/  LDG.E.U8 R59, desc[UR16][R10.64] ;  /* 0x000000100a3b7981 */ /* 0x000f62000c1e1100 */
[----:B------:R-:W-:-:S03]  /*0af0*/  IADD3 R4, P3, PT, R93, R4, RZ ;  /* 0x000000045d047210 */ /* 0x000fc60007f7e0ff */
[----:B------:R2:W5:Y:S01]  /*0b00*/  LDG.E.U8 R58, desc[UR16][R10.64+0x20] ;  /* 0x000020100a3a7981 */ /* 0x000562000c1e1100 */
[----:B---3--:R-:W-:Y:S02]  /*0b10*/  LEA R8, P2, R23, R2, 0x6 ;  /* 0x0000000217087211 */ /* 0x008fe400078430ff */
[-C--:B------:R-:W-:Y:S01]  /*0b20*/  LEA.HI.X R5, R21, R3.reuse, RZ, 0x6, P0 ;  /* 0x0000000315057211 */ /* 0x080fe200000f34ff */
[----:B------:R-:W5:Y:S01]  /*0b30*/  LDG.E.U8 R57, desc[UR16][R14.64] ;  /* 0x000000100e397981 */ /* 0x000f62000c1e1100 */
[----:B------:R-:W-:Y:S02]  /*0b40*/  IADD3 R8, P4, PT, R93, R8, RZ ;  /* 0x000000085d087210 */ /* 0x000fe40007f9e0ff */
[----:B------:R-:W-:Y:S01]  /*0b50*/  LEA.HI.X R7, R23, R3, RZ, 0x6, P2 ;  /* 0x0000000317077211 */ /* 0x000fe200010f34ff */
[----:B------:R3:W5:Y:S01]  /*0b60*/  LDG.E.U8 R56, desc[UR16][R14.64+0x20] ;  /* 0x000020100e387981 */ /* 0x000762000c1e1100 */
[----:B--2---:R-:W-:Y:S01]  /*0b70*/  LEA R10, P0, R13, R2, 0x6 ;  /* 0x000000020d0a7211 */ /* 0x004fe200078030ff */
[----:B------:R-:W-:-:S02]  /*0b80*/  IMAD.X R5, RZ, RZ, R5, P3 ;  /* 0x000000ffff057224 */ /* 0x000fc400018e0605 */
[----:B------:R-:W-:Y:S01]  /*0b90*/  IMAD.X R9, RZ, RZ, R7, P4 ;  /* 0x000000ffff097224 */ /* 0x000fe200020e0607 */
[-C--:B------:R-:W-:Y:S02]  /*0ba0*/  LEA.HI.X R11, R13, R3.reuse, RZ, 0x6, P0 ;  /* 0x000000030d0b7211 */ /* 0x080fe400000f34ff */
[----:B---3--:R-:W-:Y:S01]  /*0bb0*/  LEA R14, P2, R19, R2, 0x6 ;  /* 0x00000002130e7211 */ /* 0x008fe200078430ff */
[----:B------:R-:W5:Y:S01]  /*0bc0*/  LDG.E.U8 R55, desc[UR16][R4.64] ;  /* 0x0000001004377981 */ /* 0x000f62000c1e1100 */
[C---:B------:R-:W-:Y:S02]  /*0bd0*/  IADD3 R10, P3, PT, R93.reuse, R10, RZ ;  /* 0x0000000a5d0a7210 */ /* 0x040fe40007f7e0ff */
[----:B------:R-:W-:Y:S01]  /*0be0*/  IADD3 R14, P0, PT, R93, R14, RZ ;  /* 0x0000000e5d0e7210 */ /* 0x000fe20007f1e0ff */
[----:B------:R2:W5:Y:S01]  /*0bf0*/  LDG.E.U8 R54, desc[UR16][R4.64+0x20] ;  /* 0x0000201004367981 */ /* 0x000562000c1e1100 */
[----:B------:R-:W-:Y:S02]  /*0c00*/  LEA.HI.X R7, R19, R3, RZ, 0x6, P2 ;  /* 0x0000000313077211 */ /* 0x000fe400010f34ff */
[----:B------:R-:W-:-:S02]  /*0c10*/  LOP3.LUT R25, R6, 0x14, RZ, 0xfc, !PT ;  /* 0x0000001406197812 */ /* 0x000fc400078efcff */
[C---:B------:R-:W-:Y:S01]  /*0c20*/  LOP3.LUT R27, R6.reuse, 0x18, RZ, 0xfc, !PT ;  /* 0x00000018061b7812 */ /* 0x040fe200078efcff */
[----:B------:R-:W-:Y:S01]  /*0c30*/  IMAD.X R11, RZ, RZ, R11, P3 ;  /* 0x000000ffff0b7224 */ /* 0x000fe200018e060b */
[----:B------:R-:W5:Y:S01]  /*0c40*/  LDG.E.U8 R53, desc[UR16][R8.64] ;  /* 0x0000001008357981 */ /* 0x000f62000c1e1100 */
[----:B------:R-:W-:Y:S01]  /*0c50*/  IMAD.X R15, RZ, RZ, R7, P0 ;  /* 0x000000ffff0f7224 */ /* 0x000fe200000e0607 */
[C---:B------:R-:W-:Y:S02]  /*0c60*/  LOP3.LUT R31, R6.reuse, 0x1c, RZ, 0xfc, !PT ;  /* 0x0000001c061f7812 */ /* 0x040fe400078efcff */
[----:B------:R3:W5:Y:S01]  /*0c70*/  LDG.E.U8 R52, desc[UR16][R8.64+0x20] ;  /* 0x0000201008347981 */ /* 0x000762000c1e1100 */
[C---:B--2---:R-:W-:Y:S02]  /*0c80*/  LEA R4, P0, R25.reuse, R2, 0x6 ;  /* 0x0000000219047211 */ /* 0x044fe400078030ff */
[----:B------:R-:W-:Y:S01]  /*0c90*/  LOP3.LUT R29, R6, 0x20, RZ, 0xfc, !PT ;  /* 0x00000020061d7812 */ /* 0x000fe200078efcff */
[----:B------:R-:W5:Y:S01]  /*0ca0*/  LDG.E.U8 R51, desc[UR16][R10.64] ;  /* 0x000000100a337981 */ /* 0x000f62000c1e1100 */
[----:B------:R-:W-:-:S03]  /*0cb0*/  LEA.HI.X R5, R25, R3, RZ, 0x6, P0 ;  /* 0x0000000319057211 */ /* 0x000fc600000f34ff */
[----:B------:R2:W5:Y:S01]  /*0cc0*/  LDG.E.U8 R50, desc[UR16][R10.64+0x20] ;  /* 0x000020100a327981 */ /* 0x000562000c1e1100 */
[----:B---3--:R-:W-:-:S03]  /*0cd0*/  LEA R8, P2, R27, R2, 0x6 ;  /* 0x000000021b087211 */ /* 0x008fc600078430ff */
[----:B------:R-:W5:Y:S01]  /*0ce0*/  LDG.E.U8 R49, desc[UR16][R14.64] ;  /* 0x000000100e317981 */ /* 0x000f62000c1e1100 */
[C---:B------:R-:W-:Y:S02]  /*0cf0*/  IADD3 R4, P3, PT, R93.reuse, R4, RZ ;  /* 0x000000045d047210 */ /* 0x040fe40007f7e0ff */
[----:B------:R-:W-:Y:S01]  /*0d00*/  IADD3 R8, P4, PT, R93, R8, RZ ;  /* 0x000000085d087210 */ /* 0x000fe20007f9e0ff */
[----:B------:R3:W5:Y:S01]  /*0d10*/  LDG.E.U8 R48, desc[UR16][R14.64+0x20] ;  /* 0x000020100e307981 */ /* 0x000762000c1e1100 */
[-C--:B------:R-:W-:Y:S02]  /*0d20*/  LEA.HI.X R7, R27, R3.reuse, RZ, 0x6, P2 ;  /* 0x000000031b077211 */ /* 0x080fe400010f34ff */
[C---:B--2---:R-:W-:Y:S01]  /*0d30*/  LEA R10, P0, R31.reuse, R2, 0x6 ;  /* 0x000000021f0a7211 */ /* 0x044fe200078030ff */
[----:B------:R-:W-:Y:S02]  /*0d40*/  IMAD.X R5, RZ, RZ, R5, P3 ;  /* 0x000000ffff057224 */ /* 0x000fe400018e0605 */
[----:B------:R-:W-:Y:S01]  /*0d50*/  IMAD.X R9, RZ, RZ, R7, P4 ;  /* 0x000000ffff097224 */ /* 0x000fe200020e0607 */
[----:B------:R-:W-:-:S02]  /*0d60*/  LEA.HI.X R11, R31, R3, RZ, 0x6, P0 ;  /* 0x000000031f0b7211 */ /* 0x000fc400000f34ff */
[----:B---3--:R-:W-:Y:S01]  /*0d70*/  LEA R14, P2, R29, R2, 0x6 ;  /* 0x000000021d0e7211 */ /* 0x008fe200078430ff */
[----:B------:R-:W5:Y:S01]  /*0d80*/  LDG.E.U8 R47, desc[UR16][R4.64] ;  /* 0x00000010042f7981 */ /* 0x000f62000c1e1100 */
[C---:B------:R-:W-:Y:S02]  /*0d90*/  LOP3.LUT R103, R6.reuse, 0x24, RZ, 0xfc, !PT ;  /* 0x0000002406677812 */ /* 0x040fe400078efcff */
[----:B------:R-:W-:Y:S01]  /*0da0*/  IADD3 R14, P0, PT, R93, R14, RZ ;  /* 0x0000000e5d0e7210 */ /* 0x000fe20007f1e0ff */
[----:B------:R2:W5:Y:S01]  /*0db0*/  LDG.E.U8 R46, desc[UR16][R4.64+0x20] ;  /* 0x00002010042e7981 */ /* 0x000562000c1e1100 */
[-C--:B------:R-:W-:Y:S02]  /*0dc0*/  LEA.HI.X R7, R29, R3.reuse, RZ, 0x6, P2 ;  /* 0x000000031d077211 */ /* 0x080fe400010f34ff */
[----:B------:R-:W-:Y:S01]  /*0dd0*/  IADD3 R10, P3, PT, R93, R10, RZ ;  /* 0x0000000a5d0a7210 */ /* 0x000fe20007f7e0ff */
[----:B------:R-:W5:Y:S02]  /*0de0*/  LDG.E.U8 R45, desc[UR16][R8.64] ;  /* 0x00000010082d7981 */ /* 0x000f64000c1e1100 */
[----:B------:R-:W-:Y:S01]  /*0df0*/  IMAD.X R15, RZ, RZ, R7, P0 ;  /* 0x000000ffff0f7224 */ /* 0x000fe200000e0607 */
[C---:B------:R-:W-:Y:S01]  /*0e00*/  LOP3.LUT R105, R6.reuse, 0x28, RZ, 0xfc, !PT ;  /* 0x0000002806697812 */ /* 0x040fe200078efcff */
[----:B------:R3:W5:Y:S01]  /*0e10*/  LDG.E.U8 R44, desc[UR16][R8.64+0x20] ;  /* 0x00002010082c7981 */ /* 0x000762000c1e1100 */
[C---:B--2---:R-:W-:Y:S01]  /*0e20*/  LEA R4, P0, R103.reuse, R2, 0x6 ;  /* 0x0000000267047211 */ /* 0x044fe200078030ff */
[----:B------:R-:W-:Y:S01]  /*0e30*/  IMAD.X R11, RZ, RZ, R11, P3 ;  /* 0x000000ffff0b7224 */ /* 0x000fe200018e060b */
[----:B------:R-:W-:Y:S01]  /*0e40*/  LOP3.LUT R107, R6, 0x2c, RZ, 0xfc, !PT ;  /* 0x0000002c066b7812 */ /* 0x000fe200078efcff */
[----:B------:R-:W5:Y:S01]  /*0e50*/  LDG.E.U8 R41, desc[UR16][R14.64] ;  /* 0x000000100e297981 */ /* 0x000f62000c1e1100 */
[----:B------:R-:W-:-:S02]  /*0e60*/  LEA.HI.X R7, R103, R3, RZ, 0x6, P0 ;  /* 0x0000000367077211 */ /* 0x000fc400000f34ff */
[----:B------:R-:W-:Y:S01]  /*0e70*/  LEA R12, P2, R105, R2, 0x6 ;  /* 0x00000002690c7211 */ /* 0x000fe200078430ff */
[----:B------:R-:W5:Y:S01]  /*0e80*/  LDG.E.U8 R43, desc[UR16][R10.64] ;  /* 0x000000100a2b7981 */ /* 0x000f62000c1e1100 */
[----:B---3--:R-:W-:Y:S02]  /*0e90*/  IADD3 R8, P3, PT, R93, R4, RZ ;  /* 0x000000045d087210 */ /* 0x008fe40007f7e0ff */
[----:B------:R-:W-:Y:S01]  /*0ea0*/  LEA R4, P0, R107, R2, 0x6 ;  /* 0x000000026b047211 */ /* 0x000fe200078030ff */
[----:B------:R2:W5:Y:S01]  /*0eb0*/  LDG.E.U8 R42, desc[UR16][R10.64+0x20] ;  /* 0x000020100a2a7981 */ /* 0x000562000c1e1100 */
[----:B------:R-:W-:Y:S01]  /*0ec0*/  LOP3.LUT R109, R6, 0x30, RZ, 0xfc, !PT ;  /* 0x00000030066d7812 */ /* 0x000fe200078efcff */
[----:B------:R-:W-:Y:S01]  /*0ed0*/  IMAD.X R9, RZ, RZ, R7, P3 ;  /* 0x000000ffff097224 */ /* 0x000fe200018e0607 */
[-C--:B------:R-:W-:Y:S01]  /*0ee0*/  LEA.HI.X R5, R105, R3.reuse, RZ, 0x6, P2 ;  /* 0x0000000369057211 */ /* 0x080fe200010f34ff */
[----:B------:R3:W5:Y:S01]  /*0ef0*/  LDG.E.U8 R40, desc[UR16][R14.64+0x20] ;  /* 0x000020100e287981 */ /* 0x000762000c1e1100 */
[----:B------:R-:W-:-:S02]  /*0f00*/  LEA.HI.X R7, R107, R3, RZ, 0x6, P0 ;  /* 0x000000036b077211 */ /* 0x000fc400000f34ff */
[----:B------:R-:W-:Y:S01]  /*0f10*/  LEA R16, P2, R109, R2, 0x6 ;  /* 0x000000026d107211 */ /* 0x000fe200078430ff */
[----:B------:R-:W5:Y:S01]  /*0f20*/  LDG.E.U8 R39, desc[UR16][R8.64] ;  /* 0x0000001008277981 */ /* 0x000f62000c1e1100 */
[C---:B--2---:R-:W-:Y:S02]  /*0f30*/  IADD3 R10, P4, PT, R93.reuse, R12, RZ ;  /* 0x0000000c5d0a7210 */ /* 0x044fe40007f9e0ff */
[C---:B------:R-:W-:Y:S01]  /*0f40*/  LOP3.LUT R111, R6.reuse, 0x34, RZ, 0xfc, !PT ;  /* 0x00000034066f7812 */ /* 0x040fe200078efcff */
[----:B------:R2:W5:Y:S01]  /*0f50*/  LDG.E.U8 R38, desc[UR16][R8.64+0x20] ;  /* 0x0000201008267981 */ /* 0x000562000c1e1100 */
[C---:B---3--:R-:W-:Y:S01]  /*0f60*/  IADD3 R14, P3, PT, R93.reuse, R4, RZ ;  /* 0x000000045d0e7210 */ /* 0x048fe20007f7e0ff */
[----:B------:R-:W-:Y:S01]  /*0f70*/  IMAD.X R11, RZ, RZ, R5, P4 ;  /* 0x000000ffff0b7224 */ /* 0x000fe200020e0605 */
[----:B------:R-:W-:Y:S02]  /*0f80*/  IADD3 R16, P0, PT, R93, R16, RZ ;  /* 0x000000105d107210 */ /* 0x000fe40007f1e0ff */
[----:B------:R-:W-:Y:S01]  /*0f90*/  LEA.HI.X R4, R109, R3, RZ, 0x6, P2 ;  /* 0x000000036d047211 */ /* 0x000fe200010f34ff */
[----:B------:R-:W-:Y:S01]  /*0fa0*/  IMAD.X R15, RZ, RZ, R7, P3 ;  /* 0x000000ffff0f7224 */ /* 0x000fe200018e0607 */
[C---:B------:R-:W-:Y:S01]  /*0fb0*/  LOP3.LUT R7, R6.reuse, 0x7c, RZ, 0xfc, !PT ;  /* 0x0000007c06077812 */ /* 0x040fe200078efcff */
[----:B------:R-:W5:Y:S01]  /*0fc0*/  LDG.E.U8 R37, desc[UR16][R10.64] ;  /* 0x000000100a257981 */ /* 0x000f62000c1e1100 */
[C---:B------:R-:W-:Y:S01]  /*0fd0*/  LOP3.LUT R113, R6.reuse, 0x38, RZ, 0xfc, !PT ;  /* 0x0000003806717812 */ /* 0x040fe200078efcff */
[----:B------:R-:W-:Y:S01]  /*0fe0*/  IMAD.X R17, RZ, RZ, R4, P0 ;  /* 0x000000ffff117224 */ /* 0x000fe200000e0604 */
[----:B------:R-:W-:Y:S01]  /*0ff0*/  LOP3.LUT R117, R6, 0x3c, RZ, 0xfc, !PT ;  /* 0x0000003c06757812 */ /* 0x000fe200078efcff */
[----:B------:R3:W5:Y:S01]  /*1000*/  LDG.E.U8 R36, desc[UR16][R10.64+0x20] ;  /* 0x000020100a247981 */ /* 0x000762000c1e1100 */
[-C--:B------:R-:W-:Y:S01]  /*1010*/  LEA R6, P0, R111, R2.reuse, 0x6 ;  /* 0x000000026f067211 */ /* 0x080fe200078030ff */
[----:B------:R-:W4:Y:S01]  /*1020*/  LDC.64 R4, c[0x0][0x388] ;  /* 0x0000e200ff047b82 */ /* 0x000f220000000a00 */
[-C--:B--2---:R-:W-:Y:S01]  /*1030*/  LEA R8, P2, R113, R2.reuse, 0x6 ;  /* 0x0000000271087211 */ /* 0x084fe200078430ff */
[----:B------:R-:W5:Y:S04]  /*1040*/  LDG.E.U8 R35, desc[UR16][R14.64] ;  /* 0x000000100e237981 */ /* 0x000f68000c1e1100 */
[----:B------:R2:W5:Y:S01]  /*1050*/  LDG.E.U8 R34, desc[UR16][R14.64+0x20] ;  /* 0x000020100e227981 */ /* 0x000562000c1e1100 */
[----:B---3--:R-:W-:Y:S01]  /*1060*/  LEA R10, P4, R7, R2, 0x6 ;  /* 0x00000002070a7211 */ /* 0x008fe200078830ff */
[----:B------:R-:W-:-:S02]  /*1070*/  IMAD.SHL.U32 R88, R0, 0x4, RZ ;  /* 0x0000000400587824 */ /* 0x000fc400078e00ff */
[----:B------:R-:W5:Y:S01]  /*1080*/  LDG.E.U8 R33, desc[UR16][R16.64] ;  /* 0x0000001010217981 */ /* 0x000f62000c1e1100 */
[-C--:B------:R-:W-:Y:S02]  /*1090*/  LEA.HI.X R11, R7, R3.reuse, RZ, 0x6, P4 ;  /* 0x00000003070b7211 */ /* 0x080fe400020f34ff */
[----:B------:R-:W-:Y:S01]  /*10a0*/  LEA.HI.X R7, R111, R3, RZ, 0x6, P0 ;  /* 0x000000036f077211 */ /* 0x000fe200000f34ff */
[----:B------:R-:W5:Y:S01]  /*10b0*/  LDG.E.U8 R32, desc[UR16][R16.64+0x20] ;  /* 0x0000201010207981 */ /* 0x000f62000c1e1100 */
[----:B--2---:R-:W-:Y:S02]  /*10c0*/  LEA R14, P3, R117, R2, 0x6 ;  /* 0x00000002750e7211 */ /* 0x004fe400078630ff */
[C---:B------:R-:W-:Y:S02]  /*10d0*/  IADD3 R2, P0, PT, R93.reuse, R8, RZ ;  /* 0x000000085d027210 */ /* 0x040fe40007f1e0ff */
[----:B------:R-:W2:Y:S01]  /*10e0*/  LDC.64 R8, c[0x0][0x388] ;  /* 0x0000e200ff087b82 */ /* 0x000ea20000000a00 */
[----:B------:R-:W-:-:S02]  /*10f0*/  IADD3 R6, P5, PT, R93, R6, RZ ;  /* 0x000000065d067210 */ /* 0x000fc40007fbe0ff */
[----:B------:R-:W-:-:S03]  /*1100*/  LEA.HI.X R15, R113, R3, RZ, 0x6, P2 ;  /* 0x00000003710f7211 */ /* 0x000fc600010f34ff */
[----:B------:R-:W-:Y:S01]  /*1110*/  IMAD.X R7, RZ, RZ, R7, P5 ;  /* 0x000000ffff077224 */ /* 0x000fe200028e0607 */
[----:B------:R-:W-:Y:S01]  /*1120*/  LEA.HI.X R12, R117, R3, RZ, 0x6, P3 ;  /* 0x00000003750c7211 */ /* 0x000fe200018f34ff */
[----:B------:R-:W-:Y:S01]  /*1130*/  IMAD.X R3, RZ, RZ, R15, P0 ;  /* 0x000000ffff037224 */ /* 0x000fe200000e060f */
[C---:B------:R-:W-:Y:S02]  /*1140*/  IADD3 R14, P2, PT, R93.reuse, R14, RZ ;  /* 0x0000000e5d0e7210 */ /* 0x040fe40007f5e0ff */
[----:B------:R-:W5:Y:S04]  /*1150*/  LDG.E.U8 R89, desc[UR16][R6.64] ;  /* 0x0000001006597981 */ /* 0x000f68000c1e1100 */
[----:B------:R2:W5:Y:S01]  /*1160*/  LDG.E.U8 R90, desc[UR16][R6.64+0x20] ;  /* 0x00002010065a7981 */ /* 0x000562000c1e1100 */
[C---:B------:R-:W-:Y:S01]  /*1170*/  IADD3 R10, P0, PT, R93.reuse, R10, RZ ;  /* 0x0000000a5d0a7210 */ /* 0x040fe20007f1e0ff */
[----:B------:R-:W-:Y:S01]  /*1180*/  IMAD.X R15, RZ, RZ, R12, P2 ;  /* 0x000000ffff0f7224 */ /* 0x000fe200010e060c */
[----:B----4-:R-:W-:Y:S01]  /*1190*/  IADD3 R4, P3, P4, R93, R4, R88 ;  /* 0x000000045d047210 */ /* 0x010fe20007c7e058 */
[----:B------:R-:W5:Y:S04]  /*11a0*/  LDG.E.U8 R91, desc[UR16][R2.64] ;  /* 0x00000010025b7981 */ /* 0x000f68000c1e1100 */
[----:B------:R3:W5:Y:S01]  /*11b0*/  LDG.E.U8 R92, desc[UR16][R2.64+0x20] ;  /* 0x00002010025c7981 */ /* 0x000762000c1e1100 */
[----:B--2---:R-:W-:-:S04]  /*11c0*/  IMAD.WIDE.U32 R6, R23, 0x80, R8 ;  /* 0x0000008017067825 */ /* 0x004fc800078e0008 */
[--C-:B------:R-:W-:Y:S01]  /*11d0*/  IMAD.WIDE.U32 R12, R13, 0x80, R8.reuse ;  /* 0x000000800d0c7825 */ /* 0x100fe200078e0008 */
[----:B------:R-:W-:Y:S01]  /*11e0*/  IADD3 R6, P2, PT, R93, R6, RZ ;  /* 0x000000065d067210 */ /* 0x000fe20007f5e0ff */
[----:B------:R-:W5:Y:S02]  /*11f0*/  LDG.E.U8 R94, desc[UR16][R14.64] ;  /* 0x000000100e5e7981 */ /* 0x000f64000c1e1100 */
[--C-:B---3--:R-:W-:Y:S01]  /*1200*/  IMAD.WIDE.U32 R2, R21, 0x80, R8.reuse ;  /* 0x0000008015027825 */ /* 0x108fe200078e0008 */
[----:B------:R-:W-:Y:S01]  /*1210*/  IADD3.X R5, PT, PT, RZ, R5, RZ, P3, P4 ;  /* 0x00000005ff057210 */ /* 0x000fe20001fe84ff */
[----:B------:R-:W5:Y:S02]  /*1220*/  LDG.E.U8 R96, desc[UR16][R14.64+0x20] ;  /* 0x000020100e607981 */ /* 0x000f64000c1e1100 */
[----:B------:R-:W-:Y:S01]  /*1230*/  IMAD.WIDE.U32 R22, R25, 0x80, R8 ;  /* 0x0000008019167825 */ /* 0x000fe200078e0008 */
[C---:B------:R-:W-:Y:S01]  /*1240*/  IADD3 R12, P3, PT, R93.reuse, R12, RZ ;  /* 0x0000000c5d0c7210 */ /* 0x040fe20007f7e0ff */
[----:B------:R-:W5:Y:S02]  /*1250*/  LDG.E.U8 R99, desc[UR16][R4.64] ;  /* 0x0000001004637981 */ /* 0x000f64000c1e1100 */
[----:B------:R-:W-:Y:S01]  /*1260*/  IMAD.X R11, RZ, RZ, R11, P0 ;  /* 0x000000ffff0b7224 */ /* 0x000fe200000e060b */
[C---:B------:R-:W-:Y:S01]  /*1270*/  IADD3 R2, P0, PT, R93.reuse, R2, RZ ;  /* 0x000000025d027210 */ /* 0x040fe20007f1e0ff */
[----:B------:R-:W-:Y:S01]  /*1280*/  IMAD.X R7, RZ, RZ, R7, P2 ;  /* 0x000000ffff077224 */ /* 0x000fe200010e0607 */
[----:B------:R-:W-:Y:S01]  /*1290*/  IADD3 R22, P2, PT, R93, R22, RZ ;  /* 0x000000165d167210 */ /* 0x000fe20007f5e0ff */
[--C-:B------:R-:W-:Y:S01]  /*12a0*/  IMAD.WIDE.U32 R18, R19, 0x80, R8.reuse ;  /* 0x0000008013127825 */ /* 0x100fe200078e0008 */
[----:B------:R-:W5:Y:S03]  /*12b0*/  LDG.E.U8 R95, desc[UR16][R10.64] ;  /* 0x000000100a5f7981 */ /* 0x000f66000c1e1100 */
[--C-:B------:R-:W-:Y:S01]  /*12c0*/  IMAD.WIDE.U32 R26, R27, 0x80, R8.reuse ;  /* 0x000000801b1a7825 */ /* 0x100fe200078e0008 */
[----:B------:R2:W5:Y:S03]  /*12d0*/  LDG.E.U8 R100, desc[UR16][R10.64+0x20] ;  /* 0x000020100a647981 */ /* 0x000566000c1e1100 */
[--C-:B------:R-:W-:Y:S01]  /*12e0*/  IMAD.WIDE.U32 R30, R31, 0x80, R8.reuse ;  /* 0x000000801f1e7825 */ /* 0x100fe200078e0008 */
[----:B------:R-:W5:Y:S03]  /*12f0*/  LDG.E.U8 R98, desc[UR16][R4.64+0x40] ;  /* 0x0000401004627981 */ /* 0x000f66000c1e1100 */
[----:B------:R-:W-:Y:S01]  /*1300*/  IMAD.WIDE.U32 R24, R103, 0x80, R8 ;  /* 0x0000008067187825 */ /* 0x000fe200078e0008 */
[C---:B------:R-:W-:Y:S01]  /*1310*/  IADD3 R30, P4, PT, R93.reuse, R30, RZ ;  /* 0x0000001e5d1e7210 */ /* 0x040fe20007f9e0ff */
[----:B------:R-:W5:Y:S02]  /*1320*/  LDG.E.U8 R97, desc[UR16][R4.64+0x20] ;  /* 0x0000201004617981 */ /* 0x000f64000c1e1100 */
[----:B------:R-:W-:Y:S01]  /*1330*/  IMAD.X R3, RZ, RZ, R3, P0 ;  /* 0x000000ffff037224 */ /* 0x000fe200000e0603 */
[C---:B------:R-:W-:Y:S01]  /*1340*/  IADD3 R18, P0, PT, R93.reuse, R18, RZ ;  /* 0x000000125d127210 */ /* 0x040fe20007f1e0ff */
[----:B------:R-:W-:Y:S01]  /*1350*/  IMAD.X R13, RZ, RZ, R13, P3 ;  /* 0x000000ffff0d7224 */ /* 0x000fe200018e060d */
[C---:B------:R-:W-:Y:S01]  /*1360*/  IADD3 R26, P3, PT, R93.reuse, R26, RZ ;  /* 0x0000001a5d1a7210 */ /* 0x040fe20007f7e0ff */
[----:B------:R-:W-:Y:S01]  /*1370*/  IMAD.X R23, RZ, RZ, R23, P2 ;  /* 0x000000ffff177224 */ /* 0x000fe200010e0617 */
[----:B------:R-:W-:Y:S01]  /*1380*/  IADD3 R24, P2, PT, R93, R24, RZ ;  /* 0x000000185d187210 */ /* 0x000fe20007f5e0ff */
[--C-:B------:R-:W-:Y:S01]  /*1390*/  IMAD.WIDE.U32 R28, R29, 0x80, R8.reuse ;  /* 0x000000801d1c7825 */ /* 0x100fe200078e0008 */
[----:B------:R3:W5:Y:S03]  /*13a0*/  LDG.E.U8 R101, desc[UR16][R4.64+0x60] ;  /* 0x0000601004657981 */ /* 0x000766000c1e1100 */
[--C-:B------:R-:W-:Y:S01]  /*13b0*/  IMAD.WIDE.U32 R20, R105, 0x80, R8.reuse ;  /* 0x0000008069147825 */ /* 0x100fe200078e0008 */
[----:B------:R-:W5:Y:S03]  /*13c0*/  LDG.E.U8 R102, desc[UR16][R2.64+0x40] ;  /* 0x0000401002667981 */ /* 0x000f66000c1e1100 */
[--C-:B------:R-:W-:Y:S01]  /*13d0*/  IMAD.WIDE.U32 R16, R107, 0x80, R8.reuse ;  /* 0x000000806b107825 */ /* 0x100fe200078e0008 */
[----:B------:R-:W5:Y:S03]  /*13e0*/  LDG.E.U8 R103, desc[UR16][R2.64+0x20] ;  /* 0x0000201002677981 */ /* 0x000f66000c1e1100 */
[----:B--2---:R-:W-:Y:S01]  /*13f0*/  IMAD.WIDE.U32 R10, R111, 0x80, R8 ;  /* 0x000000806f0a7825 */ /* 0x004fe200078e0008 */
[----:B------:R-:W5:Y:S03]  /*1400*/  LDG.E.U8 R104, desc[UR16][R2.64+0x60] ;  /* 0x0000601002687981 */ /* 0x000f66000c1e1100 */
[----:B------:R-:W-:Y:S01]  /*1410*/  IMAD.X R19, RZ, RZ, R19, P0 ;  /* 0x000000ffff137224 */ /* 0x000fe200000e0613 */
[C---:B------:R-:W-:Y:S01]  /*1420*/  IADD3 R28, P0, PT, R93.reuse, R28, RZ ;  /* 0x0000001c5d1c7210 */ /* 0x040fe20007f1e0ff */
[----:B------:R-:W-:Y:S01]  /*1430*/  IMAD.X R27, RZ, RZ, R27, P3 ;  /* 0x000000ffff1b7224 */ /* 0x000fe200018e061b */
[C---:B------:R-:W-:Y:S01]  /*1440*/  IADD3 R20, P3, PT, R93.reuse, R20, RZ ;  /* 0x000000145d147210 */ /* 0x040fe20007f7e0ff */
[----:B------:R-:W-:Y:S01]  /*1450*/  IMAD.X R31, RZ, RZ, R31, P4 ;  /* 0x000000ffff1f7224 */ /* 0x000fe200020e061f */
[----:B------:R-:W-:Y:S01]  /*1460*/  IADD3 R16, P4, PT, R93, R16, RZ ;  /* 0x000000105d107210 */ /* 0x000fe20007f9e0ff */
[--C-:B------:R-:W-:Y:S01]  /*1470*/  IMAD.WIDE.U32 R14, R109, 0x80, R8.reuse ;  /* 0x000000806d0e7825 */ /* 0x100fe200078e0008 */
[----:B------:R-:W5:Y:S03]  /*1480*/  LDG.E.U8 R114, desc[UR16][R18.64+0x40] ;  /* 0x0000401012727981 */ /* 0x000f66000c1e1100 */
[----:B---3--:R-:W-:Y:S01]  /*1490*/  IMAD.WIDE.U32 R4, R113, 0x80, R8 ;  /* 0x0000008071047825 */ /* 0x008fe200078e0008 */
[----:B------:R-:W5:Y:S03]  /*14a0*/  LDG.E.U8 R116, desc[UR16][R18.64+0x60] ;  /* 0x0000601012747981 */ /* 0x000f66000c1e1100 */
[----:B------:R-:W-:Y:S01]  /*14b0*/  IMAD.X R25, RZ, RZ, R25, P2 ;  /* 0x000000ffff197224 */ /* 0x000fe200010e0619 */
[----:B------:R-:W-:Y:S01]  /*14c0*/  IADD3 R10, P2, PT, R93, R10, RZ ;  /* 0x0000000a5d0a7210 */ /* 0x000fe20007f5e0ff */
[----:B------:R-:W-:Y:S01]  /*14d0*/  IMAD.WIDE.U32 R8, R117, 0x80, R8 ;  /* 0x0000008075087825 */ /* 0x000fe200078e0008 */
[----:B------:R-:W5:Y:S03]  /*14e0*/  LDG.E.U8 R113, desc[UR16][R18.64] ;  /* 0x0000001012717981 */ /* 0x000f66000c1e1100 */
[----:B------:R-:W-:Y:S01]  /*14f0*/  IMAD.X R29, RZ, RZ, R29, P0 ;  /* 0x000000ffff1d7224 */ /* 0x000fe200000e061d */
[C---:B------:R-:W-:Y:S01]  /*1500*/  IADD3 R14, P0, PT, R93.reuse, R14, RZ ;  /* 0x0000000e5d0e7210 */ /* 0x040fe20007f1e0ff */
[----:B------:R-:W-:Y:S01]  /*1510*/  IMAD.X R21, RZ, RZ, R21, P3 ;  /* 0x000000ffff157224 */ /* 0x000fe200018e0615 */
[C---:B------:R-:W-:Y:S01]  /*1520*/  IADD3 R4, P3, PT, R93.reuse, R4, RZ ;  /* 0x000000045d047210 */ /* 0x040fe20007f7e0ff */
[----:B------:R-:W-:Y:S01]  /*1530*/  IMAD.X R17, RZ, RZ, R17, P4 ;  /* 0x000000ffff117224 */ /* 0x000fe200020e0611 */
[----:B------:R-:W-:Y:S01]  /*1540*/  IADD3 R8, P4, PT, R93, R8, RZ ;  /* 0x000000085d087210 */ /* 0x000fe20007f9e0ff */
[----:B------:R-:W-:Y:S01]  /*1550*/  IMAD.X R11, RZ, RZ, R11, P2 ;  /* 0x000000ffff0b7224 */ /* 0x000fe200010e060b */
[----:B------:R2:W5:Y:S04]  /*1560*/  LDG.E.U8 R93, desc[UR16][R2.64] ;  /* 0x00000010025d7981 */ /* 0x000568000c1e1100 */
[----:B------:R-:W5:Y:S04]  /*1570*/  LDG.E.U8 R121, desc[UR16][R30.64] ;  /* 0x000000101e797981 */ /* 0x000f68000c1e1100 */
[----:B------:R-:W5:Y:S01]  /*1580*/  LDG.E.U8 R122, desc[UR16][R30.64+0x40] ;  /* 0x000040101e7a7981 */ /* 0x000f62000c1e1100 */
[----:B--2---:R-:W-:-:S03]  /*1590*/  SHF.R.S32.HI R2, RZ, 0x6, R133 ;  /* 0x00000006ff027819 */ /* 0x004fc60000011485 */
[----:B------:R-:W5:Y:S04]  /*15a0*/  LDG.E.U8 R3, desc[UR16][R18.64+0x20] ;  /* 0x0000201012037981 */ /* 0x000f68000c1e1100 */
[----:B------:R-:W5:Y:S04]  /*15b0*/  LDG.E.U8 R127, desc[UR16][R20.64] ;  /* 0x00000010147f7981 */ /* 0x000f68000c1e1100 */
[----:B------:R-:W5:Y:S04]  /*15c0*/  LDG.E.U8 R128, desc[UR16][R20.64+0x40] ;  /* 0x0000401014807981 */ /* 0x000f68000c1e1100 */
[----:B------:R-:W5:Y:S04]  /*15d0*/  LDG.E.U8 R18, desc[UR16][R30.64+0x20] ;  /* 0x000020101e127981 */ /* 0x000f68000c1e1100 */
[----:B------:R-:W5:Y:S01]  /*15e0*/  LDG.E.U8 R19, desc[UR16][R30.64+0x60] ;  /* 0x000060101e137981 */ /* 0x000f62000c1e1100 */
[----:B------:R-:W-:-:S03]  /*15f0*/  IMAD.X R5, RZ, RZ, R5, P3 ;  /* 0x000000ffff057224 */ /* 0x000fc600018e0605 */
        /* <DEDUP_REMOVED lines=8> */
[----:B------:R2:W5:Y:S04]  /*1680*/  LDG.E.U8 R21, desc[UR16][R10.64+0x60] ;  /* 0x000060100a157981 */ /* 0x000568000c1e1100 */
[----:B------:R-:W5:Y:S04]  /*1690*/  LDG.E.U8 R107, desc[UR16][R6.64+0x20] ;  /* 0x00002010066b7981 */ /* 0x000f68000c1e1100 */
[----:B------:R-:W5:Y:S01]  /*16a0*/  LDG.E.U8 R109, desc[UR16][R6.64+0x60] ;  /* 0x00006010066d7981 */ /* 0x000f62000c1e1100 */
[----:B--2---:R-:W-:Y:S01]  /*16b0*/  SGXT R10, R2, 0x1 ;  /* 0x00000001020a781a */ /* 0x004fe20000000200 */
[----:B------:R-:W-:-:S02]  /*16c0*/  IMAD.SHL.U32 R2, R133, 0x2, RZ ;  /* 0x0000000285027824 */ /* 0x000fc400078e00ff */
[----:B------:R-:W5:Y:S01]  /*16d0*/  LDG.E.U8 R117, desc[UR16][R22.64] ;  /* 0x0000001016757981 */ /* 0x000f62000c1e1100 */
[----:B------:R-:W-:-:S03]  /*16e0*/  LOP3.LUT R10, R10, 0x90, RZ, 0xc0, !PT ;  /* 0x000000900a0a7812 */ /* 0x000fc600078ec0ff */
[----:B------:R-:W5:Y:S01]  /*16f0*/  LDG.E.U8 R118, desc[UR16][R22.64+0x40] ;  /* 0x0000401016767981 */ /* 0x000f62000c1e1100 */
[----:B------:R-:W-:-:S03]  /*1700*/  IMAD.X R9, RZ, RZ, R9, P4 ;  /* 0x000000ffff097224 */ /* 0x000fc600020e0609 */
[----:B------:R-:W5:Y:S04]  /*1710*/  LDG.E.U8 R6, desc[UR16][R22.64+0x20] ;  /* 0x0000201016067981 */ /* 0x000f68000c1e1100 */
[----:B------:R-:W5:Y:S01]  /*1720*/  LDG.E.U8 R7, desc[UR16][R22.64+0x60] ;  /* 0x0000601016077981 */ /* 0x000f62000c1e1100 */
[----:B------:R-:W-:-:S03]  /*1730*/  SHF.R.U32.HI R140, RZ, 0x5, R133 ;  /* 0x00000005ff8c7819 */ /* 0x000fc60000011685 */
[----:B------:R-:W5:Y:S01]  /*1740*/  LDG.E.U8 R123, desc[UR16][R28.64] ;  /* 0x000000101c7b7981 */ /* 0x000f62000c1e1100 */
[----:B------:R-:W-:-:S03]  /*1750*/  LOP3.LUT R2, R2, 0x40, RZ, 0xc0, !PT ;  /* 0x0000004002027812 */ /* 0x000fc600078ec0ff */
[----:B------:R-:W5:Y:S04]  /*1760*/  LDG.E.U8 R124, desc[UR16][R28.64+0x40] ;  /* 0x000040101c7c7981 */ /* 0x000f68000c1e1100 */
        /* <DEDUP_REMOVED lines=9> */
[----:B------:R2:W5:Y:S04]  /*1800*/  LDG.E.U8 R17, desc[UR16][R4.64+0x60] ;  /* 0x0000601004117981 */ /* 0x000568000c1e1100 */
[----:B------:R3:W5:Y:S04]  /*1810*/  LDG.E.U8 R111, desc[UR16][R12.64] ;  /* 0x000000100c6f7981 */ /* 0x000768000c1e1100 */
[----:B------:R3:W5:Y:S01]  /*1820*/  LDG.E.U8 R110, desc[UR16][R12.64+0x40] ;  /* 0x000040100c6e7981 */ /* 0x000762000c1e1100 */
[----:B--2---:R-:W-:-:S03]  /*1830*/  LOP3.LUT R5, R10, 0x1f, R133, 0x78, !PT ;  /* 0x0000001f0a057812 */ /* 0x004fc600078e7885 */
[----:B------:R3:W5:Y:S04]  /*1840*/  LDG.E.U8 R108, desc[UR16][R12.64+0x20] ;  /* 0x000020100c6c7981 */ /* 0x000768000c1e1100 */
[----:B------:R3:W5:Y:S01]  /*1850*/  LDG.E.U8 R112, desc[UR16][R12.64+0x60] ;  /* 0x000060100c707981 */ /* 0x000762000c1e1100 */
[----:B------:R-:W-:-:S03]  /*1860*/  R2UR UR9, R140 ;  /* 0x000000008c0972ca */ /* 0x000fc600000e0000 */
[----:B------:R3:W5:Y:S01]  /*1870*/  LDG.E.U8 R119, desc[UR16][R26.64] ;  /* 0x000000101a777981 */ /* 0x000762000c1e1100 */
[----:B-1----:R-:W-:-:S03]  /*1880*/  R2UR UR15, R115 ;  /* 0x00000000730f72ca */ /* 0x002fc600000e0000 */
[----:B------:R3:W5:Y:S01]  /*1890*/  LDG.E.U8 R120, desc[UR16][R26.64+0x40] ;  /* 0x000040101a787981 */ /* 0x000762000c1e1100 */
[----:B------:R-:W-:-:S03]  /*18a0*/  IADD3 R5, PT, PT, R5, UR14, R2 ;  /* 0x0000000e05057c10 */ /* 0x000fc6000fffe002 */
[----:B------:R3:W5:Y:S04]  /*18b0*/  LDG.E.U8 R12, desc[UR16][R26.64+0x20] ;  /* 0x000020101a0c7981 */ /* 0x000768000c1e1100 */
        /* <DEDUP_REMOVED lines=12> */
[----:B------:R3:W5:Y:S01]  /*1980*/  LDG.E.U8 R15, desc[UR16][R8.64+0x60] ;  /* 0x00006010080f7981 */ /* 0x000762000c1e1100 */
[----:B------:R-:W-:Y:S05]  /*1990*/  @P1 BRA `(.L_x_5) ;  /* 0x0000000000181947 */ /* 0x000fea0003800000 */
[----:B------:R-:W-:Y:S01]  /*19a0*/  ELECT P0, URZ, PT ;  /* 0x0000000000ff782f */ /* 0x000fe20003800000 */
[----:B------:R-:W-:Y:S01]  /*19b0*/  IMAD.MOV.U32 R2, RZ, RZ, 0x1 ;  /* 0x00000001ff027424 */ /* 0x000fe200078e00ff */
[----:B------:R-:W-:Y:S01]  /*19c0*/  UMOV UR4, 0x40 ;  /* 0x0000004000047882 */ /* 0x000fe20000000000 */
[----:B------:R-:W-:Y:S01]  /*19d0*/  UVIRTCOUNT.DEALLOC.SMPOOL 0x80 ;  /* 0x000000800000784c */ /* 0x000fe20000000000 */
[----:B------:R-:W-:-:S09]  /*19e0*/  ULEA UR4, UR8, UR4, 0x18 ;  /* 0x0000000408047291 */ /* 0x000fd2000f8ec0ff */
[----:B------:R1:W-:Y:S03]  /*19f0*/  @P0 STS.U8 [UR4], R2 ;  /* 0x00000002ff000988 */ /* 0x0003e60008000004 */
.L_x_5:
[----:B------:R-:W-:Y:S01]  /*1a00*/  LOP3.LUT P2, RZ, R133, 0x7f, RZ, 0xc0, !PT ;  /* 0x0000007f85ff7812 */ /* 0x000fe2000784c0ff */
[----:B------:R-:W-:Y:S01]  /*1a10*/  UMOV UR4, 0x1 ;  /* 0x0000000100047882 */ /* 0x000fe20000000000 */
[----:B-1----:R-:W-:Y:S01]  /*1a20*/  SHF.R.U32.HI R2, RZ, 0x1, R0 ;  /* 0x00000001ff027819 */ /* 0x002fe20000011600 */
[----:B-----5:R-:W-:Y:S01]  /*1a30*/  STS.U8 [R5+0x1000], R85 ;  /* 0x0010005505007388 */ /* 0x020fe20000000000 */
[----:B---3--:R-:W-:-:S03]  /*1a40*/  LOP3.LUT R9, R88, 0x1f, R133, 0xf8, !PT ;  /* 0x0000001f58097812 */ /* 0x008fc600078ef885 */
[----:B------:R-:W-:Y:S01]  /*1a50*/  STS.U8 [R5+0x1020], R84 ;  /* 0x0010205405007388 */ /* 0x000fe20000000000 */
[----:B------:R-:W-:-:S03]  /*1a60*/  LOP3.LUT R9, R9, R2, RZ, 0x3c, !PT ;  /* 0x0000000209097212 */ /* 0x000fc600078e3cff */
[----:B------:R-:W-:Y:S01]  /*1a70*/  STS.U8 [R5+0x1120], R83 ;  /* 0x0011205305007388 */ /* 0x000fe20000000000 */
[----:B------:R-:W-:Y:S01]  /*1a80*/  LOP3.LUT R4, R9, 0x20, RZ, 0x3c, !PT ;  /* 0x0000002009047812 */ /* 0x000fe200078e3cff */
[----:B------:R-:W-:Y:S01]  /*1a90*/  VOTEU.ALL UP0, P2 ;  /* 0x0000000000ff7886 */ /* 0x000fe20001000000 */
[----:B------:R-:W-:Y:S01]  /*1aa0*/  VOTEU.ALL UP1, P2 ;  /* 0x0000000000ff7886 */ /* 0x000fe20001020000 */
[----:B------:R-:W-:Y:S03]  /*1ab0*/  STS.U8 [R5+0x1100], R82 ;  /* 0x0011005205007388 */ /* 0x000fe60000000000 */
[----:B------:R-:W-:-:S04]  /*1ac0*/  @!UP0 UIADD3 UR4, UPT, UPT, -UR4, 0x100000, URZ ;  /* 0x0010000004048890 */ /* 0x000fc8000fffe1ff */
[----:B------:R-:W-:Y:S02]  /*1ad0*/  @!UP0 USHF.L.U32 UR5, UR4, 0xb, URZ ;  /* 0x0000000b04058899 */ /* 0x000fe400080006ff */
[----:B------:R-:W-:Y:S01]  /*1ae0*/  @!UP0 USHF.L.U32 UR4, UR4, 0x1, URZ ;  /* 0x0000000104048899 */ /* 0x000fe200080006ff */
[----:B------:R-:W-:Y:S01]  /*1af0*/  STS.U8 [R5+0x1200], R81 ;  /* 0x0012005105007388 */ /* 0x000fe20000000000 */
[----:B------:R-:W-:-:S03]  /*1b00*/  UISETP.NE.U32.AND UP0, UPT, UR9, URZ, UPT ;  /* 0x000000ff0900728c */ /* 0x000fc6000bf05070 */
[----:B------:R-:W-:Y:S04]  /*1b10*/  STS.U8 [R5+0x1220], R80 ;  /* 0x0012205005007388 */ /* 0x000fe80000000000 */
        /* <DEDUP_REMOVED lines=24> */
[----:B------:R-:W-:Y:S04]  /*1ca0*/  STS.U8 [R5], R87 ;  /* 0x0000005705007388 */ /* 0x000fe80000000000 */
        /* <DEDUP_REMOVED lines=33> */
[----:B------:R-:W-:Y:S04]  /*1ec0*/  STS.U8 [R9+UR14+0x2000], R99 ;  /* 0x0020006309007988 */ /* 0x000fe8000800000e */
        /* <DEDUP_REMOVED lines=39> */
[----:B------:R1:W-:Y:S04]  /*2140*/  STS.U8 [R4+UR14+0x2800], R3 ;  /* 0x0028000304007988 */ /* 0x0003e8000800000e */
[----:B------:R2:W-:Y:S04]  /*2150*/  STS.U8 [R4+UR14+0x2840], R116 ;  /* 0x0028407404007988 */ /* 0x0005e8000800000e */
[----:B------:R2:W-:Y:S01]  /*2160*/  STS.U8 [R4+UR14+0x2a40], R6 ;  /* 0x002a400604007988 */ /* 0x0005e2000800000e */
[----:B-1----:R-:W-:-:S03]  /*2170*/  LOP3.LUT R3, R133, 0x7f, RZ, 0xc0, !PT ;  /* 0x0000007f85037812 */ /* 0x002fc600078ec0ff */
[----:B------:R2:W-:Y:S04]  /*2180*/  STS.U8 [R4+UR14+0x2a00], R7 ;  /* 0x002a000704007988 */ /* 0x0005e8000800000e */
        /* <DEDUP_REMOVED lines=19> */
[----:B------:R2:W-:Y:S01]  /*22c0*/  STS.U8 [R4+UR14+0x3e00], R15 ;  /* 0x003e000f04007988 */ /* 0x0005e2000800000e */
[----:B------:R1:W-:Y:S06]  /*22d0*/  MEMBAR.ALL.CTA ;  /* 0x0000000000007992 */ /* 0x0003ec0000008000 */
[----:B-1----:R-:W-:Y:S04]  /*22e0*/  FENCE.VIEW.ASYNC.S ;  /* 0x00000000000073c6 */ /* 0x002fe80000000000 */
[----:B------:R-:W1:Y:S02]  /*22f0*/  FENCE.VIEW.ASYNC.S ;  /* 0x00000000000073c6 */ /* 0x000e640000000000 */
[----:B-1----:R2:W1:Y:S02]  /*2300*/  @!UP1 SYNCS.EXCH.64 URZ, [UR14+0x4000], UR4 ;  /* 0x004000040eff95b2 */ /* 0x0024640008000100 */
[----:B-1----:R-:W-:Y:S06]  /*2310*/  BAR.SYNC.DEFER_BLOCKING 0x0 ;  /* 0x0000000000007b1d */ /* 0x002fec0000010000 */
[----:B--2---:R-:W-:Y:S05]  /*2320*/  BRA.U UP0, `(.L_x_6) ;  /* 0x0000000100587547 */ /* 0x004fea000b800000 */
[----:B------:R-:W-:Y:S02]  /*2330*/  UIADD3 UR4, UPT, UPT, UR14, 0x2000, URZ ;  /* 0x000020000e047890 */ /* 0x000fe4000fffe0ff */
[----:B------:R-:W-:Y:S02]  /*2340*/  USHF.R.U32.HI UR5, URZ, 0x4, UR14 ;  /* 0x00000004ff057899 */ /* 0x000fe4000801160e */
[----:B------:R-:W-:Y:S02]  /*2350*/  USHF.R.U32.HI UR6, URZ, 0x4, UR4 ;  /* 0x00000004ff067899 */ /* 0x000fe40008011604 */
[----:B------:R-:W-:Y:S02]  /*2360*/  USGXT.U32 UR4, UR5, 0xe ;  /* 0x0000000e0504789a */ /* 0x000fe40008000000 */
[----:B------:R-:W-:Y:S01]  /*2370*/  USGXT.U32 UR6, UR6, 0xe ;  /* 0x0000000e0606789a */ /* 0x000fe20008000000 */
[----:B------:R-:W-:Y:S01]  /*2380*/  UMOV UR10, 0xfffffffe ;  /* 0xfffffffe000a7882 */ /* 0x000fe20000000000 */
[----:B------:R-:W-:Y:S01]  /*2390*/  UMOV UR11, 0x7fffbfdf ;  /* 0x7fffbfdf000b7882 */ /* 0x000fe20000000000 */
[----:B------:R-:W-:Y:S01]  /*23a0*/  UMOV UR12, 0x100 ;  /* 0x00000100000c7882 */ /* 0x000fe20000000000 */
[----:B------:R-:W-:Y:S01]  /*23b0*/  UMOV UR13, 0x40004040 ;  /* 0x40004040000d7882 */ /* 0x000fe20000000000 */
[----:B------:R-:W-:Y:S01]  /*23c0*/  UMOV UR5, URZ ;  /* 0x000000ff00057c82 */ /* 0x000fe20008000000 */
[----:B------:R-:W-:Y:S01]  /*23d0*/  UMOV UR7, URZ ;  /* 0x000000ff00077c82 */ /* 0x000fe20008000000 */
[----:B------:R-:W-:-:S02]  /*23e0*/  UIADD3.64 UR10, UPT, UPT, UR4, -UR10, URZ ;  /* 0x8000000a040a7297 */ /* 0x000fc4000fffe0ff */
[----:B------:R-:W-:Y:S01]  /*23f0*/  UIADD3.64 UR12, UPT, UPT, UR6, UR12, URZ ;  /* 0x0000000c060c7297 */ /* 0x000fe2000fffe0ff */
[----:B------:R-:W-:Y:S01]  /*2400*/  UMOV UR18, 0x0 ;  /* 0x0000000000127882 */ /* 0x000fe20000000000 */
[----:B------:R-:W-:Y:S01]  /*2410*/  UMOV UR19, 0x8210010 ;  /* 0x0821001000137882 */ /* 0x000fe20000000000 */
[----:B------:R-:W-:Y:S01]  /*2420*/  UMOV UR5, 0x80004020 ;  /* 0x8000402000057882 */ /* 0x000fe20000000000 */
[----:B------:R-:W-:Y:S01]  /*2430*/  UMOV UR7, 0x40004040 ;  /* 0x4000404000077882 */ /* 0x000fe20000000000 */
[----:B------:R-:W-:Y:S01]  /*2440*/  UMOV UR20, 0x0 ;  /* 0x0000000000147882 */ /* 0x000fe20000000000 */
[----:B------:R-:W-:Y:S01]  /*2450*/  UMOV UR21, 0x8210010 ;  /* 0x0821001000157882 */ /* 0x000fe20000000000 */
[----:B------:R1:W-:Y:S02]  /*2460*/  UTCQMMA gdesc[UR4], gdesc[UR6], tmem[UR15], tmem[UR18], idesc[UR19], !UPT ;  /* 0x00ff1206040075ea */ /* 0x0003e4000f80030f */
[----:B------:R1:W-:Y:S01]  /*2470*/  UTCQMMA gdesc[UR10], gdesc[UR12], tmem[UR15], tmem[UR20], idesc[UR21], UPT ;  /* 0x00ff140c0a0075ea */ /* 0x0003e2000b80030f */
[----:B------:R-:W-:-:S02]  /*2480*/  NOP ;  /* 0x0000000000007918 */ /* 0x000fc40000000000 */
.L_x_6:
[----:B------:R-:W-:Y:S01]  /*2490*/  ELECT P0, URZ, PT ;  /* 0x0000000000ff782f */ /* 0x000fe20003800000 */
[----:B-1----:R-:W-:-:S03]  /*24a0*/  UIADD3 UR4, UPT, UPT, UR14, 0x4000, URZ ;  /* 0x000040000e047890 */ /* 0x002fc6000fffe0ff */
[----:B------:R-:W-:Y:S01]  /*24b0*/  ISETP.LT.U32.AND P0, PT, R3, 0x20, P0 ;  /* 0x000000200300780c */ /* 0x000fe20000701070 */
[----:B------:R-:W-:-:S12]  /*24c0*/  UMOV UR5, URZ ;  /* 0x000000ff00057c82 */ /* 0x000fd80008000000 */
[----:B------:R-:W-:Y:S01]  /*24d0*/  VOTEU.ANY UP0, P0 ;  /* 0x0000000000ff7886 */ /* 0x000fe20000000100 */
[----:B------:R-:W-:-:S04]  /*24e0*/  VOTEU.ANY UP1, P0 ;  /* 0x0000000000ff7886 */ /* 0x000fc80000020100 */
[----:B------:R-:W-:Y:S01]  /*24f0*/  @UP0 UMOV UR5, UR4 ;  /* 0x0000000400050c82 */ /* 0x000fe20008000000 */
[----:B------:R-:W-:Y:S01]  /*2500*/  USHF.L.U32 UR4, UR9, 0x15, URZ ;  /* 0x0000001509047899 */ /* 0x000fe200080006ff */
[----:B------:R1:W-:Y:S01]  /*2510*/  @UP1 UTCBAR [UR5], URZ ;  /* 0x000000ff050013e9 */ /* 0x0003e200080000ff */
[----:B------:R-:W-:Y:S02]  /*2520*/  BAR.SYNC.DEFER_BLOCKING 0x0 ;  /* 0x0000000000007b1d */ /* 0x000fe40000010000 */
[----:B------:R-:W-:-:S04]  /*2530*/  ULOP3.LUT UR4, UR4, 0x600000, URZ, 0xc0, !UPT ;  /* 0x0060000004047892 */ /* 0x000fc8000f8ec0ff */
[----:B------:R-:W-:Y:S01]  /*2540*/  UIADD3 UR4, UPT, UPT, UR15, UR4, URZ ;  /* 0x000000040f047290 */ /* 0x000fe2000fffe0ff */
[----:B------:R-:W2:Y:S02]  /*2550*/  SYNCS.PHASECHK.TRANS64.TRYWAIT P0, [UR14+0x4000], RZ ;  /* 0x004000ffff0075a7 */ /* 0x000ea4000800110e */
[----:B-12---:R-:W-:Y:S09]  /*2560*/  @!P0 BRA `(.L_x_7) ;  /* 0x0000001c003c8947 */ /* 0x006ff20003800000 */
.L_x_11:
[----:B------:R-:W-:Y:S01]  /*2570*/  BAR.SYNC.DEFER_BLOCKING 0x0 ;  /* 0x0000000000007b1d */ /* 0x000fe20000010000 */
[C---:B------:R-:W-:Y:S01]  /*2580*/  LOP3.LUT R3, R133.reuse, 0x7, RZ, 0xc0, !PT ;  /* 0x0000000785037812 */ /* 0x040fe200078ec0ff */
[----:B------:R-:W-:Y:S01]  /*2590*/  IMAD.SHL.U32 R132, R133, 0x10, RZ ;  /* 0x0000001085847824 */ /* 0x000fe200078e00ff */
[----:B------:R-:W-:-:S03]  /*25a0*/  SHF.R.S32.HI R135, RZ, 0x3, R133 ;  /* 0x00000003ff877819 */ /* 0x000fc60000011485 */
[----:B------:R-:W-:Y:S01]  /*25b0*/  IMAD R134, R0, 0x4, R3 ;  /* 0x0000000400867824 */ /* 0x000fe200078e0203 */
[----:B------:R-:W-:Y:S01]  /*25c0*/  SGXT R135, R135, 0x1 ;  /* 0x000000018787781a */ /* 0x000fe20000000200 */
[----:B------:R-:W1:Y:S01]  /*25d0*/  LDTM.x128 R4, tmem[UR4] ;  /* 0x00000004000479ee */ /* 0x000e6200083c0000 */
[----:B------:R-:W-:Y:S01]  /*25e0*/  LOP3.LUT R0, R132, 0x7f0, RZ, 0xc0, !PT ;  /* 0x000007f084007812 */ /* 0x000fe200078ec0ff */
[----:B------:R-:W-:Y:S01]  /*25f0*/  IMAD.SHL.U32 R132, R134, 0x10, RZ ;  /* 0x0000001086847824 */ /* 0x000fe200078e00ff */
[----:B------:R-:W-:Y:S01]  /*2600*/  LOP3.LUT R135, R2, 0x2040, R135, 0xf8, !PT ;  /* 0x0000204002877812 */ /* 0x000fe200078ef887 */
[----:B------:R-:W-:Y:S01]  /*2610*/  IMAD.SHL.U32 R2, R133, 0x8, RZ ;  /* 0x0000000885027824 */ /* 0x000fe200078e00ff */
[----:B------:R-:W2:Y:S01]  /*2620*/  LDCU.64 UR4, c[0x0][0x390] ;  /* 0x00007200ff0477ac */ /* 0x000ea20008000a00 */
[----:B------:R-:W-:Y:S01]  /*2630*/  IMAD R0, R3, 0x800, R0 ;  /* 0x0000080003007824 */ /* 0x000fe200078e0200 */
[----:B------:R-:W-:Y:S02]  /*2640*/  LOP3.LUT R135, R135, R132, RZ, 0x3c, !PT ;  /* 0x0000008487877212 */ /* 0x000fe400078e3cff */
[----:B------:R-:W-:Y:S01]  /*2650*/  LOP3.LUT R132, R2, 0x80, RZ, 0xc0, !PT ;  /* 0x0000008002847812 */ /* 0x000fe200078ec0ff */
[----:B------:R-:W3:Y:S01]  /*2660*/  LDCU.64 UR12, c[0x0][0x390] ;  /* 0x00007200ff0c77ac */ /* 0x000ee20008000a00 */
[----:B------:R-:W-:-:S02]  /*2670*/  LOP3.LUT R2, R0, 0x10, RZ, 0x3c, !PT ;  /* 0x0000001000027812 */ /* 0x000fc400078e3cff */
[C---:B------:R-:W-:Y:S01]  /*2680*/  LOP3.LUT R3, R0.reuse, 0x20, RZ, 0x3c, !PT ;  /* 0x0000002000037812 */ /* 0x040fe200078e3cff */
[----:B------:R-:W4:Y:S01]  /*2690*/  LDCU.64 UR6, c[0x0][0x390] ;  /* 0x00007200ff0677ac */ /* 0x000f220008000a00 */
[C---:B------:R-:W-:Y:S01]  /*26a0*/  LOP3.LUT R134, R0.reuse, 0x30, RZ, 0x3c, !PT ;  /* 0x0000003000867812 */ /* 0x040fe200078e3cff */
[----:B------:R-:W1:Y:S01]  /*26b0*/  @!P2 SYNCS.CCTL.IV [UR14+0x4000] ;  /* 0x00400000ff00a9b1 */ /* 0x000e62000800000e */
[----:B------:R-:W-:Y:S01]  /*26c0*/  NOP ;  /* 0x0000000000007918 */ /* 0x000fe20000000000 */
[C---:B------:R-:W-:Y:S01]  /*26d0*/  LOP3.LUT R138, R0.reuse, 0x40, RZ, 0x3c, !PT ;  /* 0x00000040008a7812 */ /* 0x040fe200078e3cff */
[----:B------:R-:W5:Y:S01]  /*26e0*/  LDCU.64 UR18, c[0x0][0x390] ;  /* 0x00007200ff1277ac */ /* 0x000f620008000a00 */
[----:B------:R-:W-:Y:S02]  /*26f0*/  IADD3 R132, PT, PT, R135, UR14, R132 ;  /* 0x0000000e87847c10 */ /* 0x000fe4000fffe084 */
[C---:B------:R-:W-:Y:S01]  /*2700*/  LOP3.LUT R137, R0.reuse, 0x50, RZ, 0x3c, !PT ;  /* 0x0000005000897812 */ /* 0x040fe200078e3cff */
[----:B------:R-:W0:Y:S01]  /*2710*/  LDCU.64 UR24, c[0x0][0x390] ;  /* 0x00007200ff1877ac */ /* 0x000e220008000a00 */
[----:B-1----:R-:W-:Y:S01]  /*2720*/  STS.128 [R0+UR14], R4 ;  /* 0x0000000400007988 */ /* 0x002fe20008000c0e */
[----:B------:R-:W-:-:S02]  /*2730*/  LOP3.LUT R135, R0, 0x60, RZ, 0x3c, !PT ;  /* 0x0000006000877812 */ /* 0x000fc400078e3cff */
[----:B------:R-:W-:Y:S01]  /*2740*/  LOP3.LUT R136, R0, 0x70, RZ, 0x3c, !PT ;  /* 0x0000007000887812 */ /* 0x000fe200078e3cff */
[----:B------:R-:W-:Y:S01]  /*2750*/  STS.128 [R2+UR14], R8 ;  /* 0x0000000802007988 */ /* 0x000fe20008000c0e */
[----:B------:R-:W1:Y:S03]  /*2760*/  LDCU.64 UR10, c[0x0][0x390] ;  /* 0x00007200ff0a77ac */ /* 0x000e660008000a00 */
[----:B------:R-:W-:Y:S01]  /*2770*/  STS.128 [R3+UR14], R12 ;  /* 0x0000000c03007988 */ /* 0x000fe20008000c0e */
[----:B------:R-:W0:Y:S03]  /*2780*/  LDCU.64 UR20, c[0x0][0x390] ;  /* 0x00007200ff1477ac */ /* 0x000e260008000a00 */
[----:B------:R-:W-:Y:S01]  /*2790*/  STS.128 [R134+UR14], R16 ;  /* 0x0000001086007988 */ /* 0x000fe20008000c0e */
[----:B------:R-:W0:Y:S03]  /*27a0*/  LDCU.64 UR22, c[0x0][0x390] ;  /* 0x00007200ff1677ac */ /* 0x000e260008000a00 */
[----:B------:R-:W-:Y:S01]  /*27b0*/  STS.128 [R138+UR14], R20 ;  /* 0x000000148a007988 */ /* 0x000fe20008000c0e */
[----:B------:R-:W0:Y:S03]  /*27c0*/  LDCU.64 UR26, c[0x0][0x390] ;  /* 0x00007200ff1a77ac */ /* 0x000e260008000a00 */
[----:B------:R-:W-:Y:S04]  /*27d0*/  STS.128 [R137+UR14], R24 ;  /* 0x0000001889007988 */ /* 0x000fe80008000c0e */
[----:B------:R-:W-:Y:S04]  /*27e0*/  STS.128 [R135+UR14], R28 ;  /* 0x0000001c87007988 */ /* 0x000fe80008000c0e */
[----:B------:R-:W-:Y:S01]  /*27f0*/  STS.128 [R136+UR14], R32 ;  /* 0x0000002088007988 */ /* 0x000fe20008000c0e */
[----:B------:R-:W-:Y:S06]  /*2800*/  BAR.SYNC.DEFER_BLOCKING 0x0 ;  /* 0x0000000000007b1d */ /* 0x000fec0000010000 */
[----:B------:R-:W0:Y:S04]  /*2810*/  LDSM.16.M88.4 R148, [R132] ;  /* 0x000000008494783b */ /* 0x000e280000000200 */
[----:B------:R-:W-:Y:S04]  /*2820*/  LDSM.16.M88.4 R4, [R132+0x100] ;  /* 0x000100008404783b */ /* 0x000fe80000000200 */
[----:B------:R-:W-:Y:S04]  /*2830*/  LDSM.16.M88.4 R140, [R132+0x200] ;  /* 0x00020000848c783b */ /* 0x000fe80000000200 */
[----:B------:R-:W-:Y:S04]  /*2840*/  LDSM.16.M88.4 R152, [R132+0x300] ;  /* 0x000300008498783b */ /* 0x000fe80000000200 */
[----:B------:R-:W-:Y:S04]  /*2850*/  LDSM.16.M88.4 R144, [R132+0x400] ;  /* 0x000400008490783b */ /* 0x000fe80000000200 */
[----:B------:R-:W-:Y:S04]  /*2860*/  LDSM.16.M88.4 R16, [R132+0x500] ;  /* 0x000500008410783b */ /* 0x000fe80000000200 */
[----:B------:R-:W-:Y:S04]  /*2870*/  LDSM.16.M88.4 R12, [R132+0x600] ;  /* 0x00060000840c783b */ /* 0x000fe80000000200 */
[----:B------:R-:W-:Y:S01]  /*2880*/  LDSM.16.M88.4 R8, [R132+0x700] ;  /* 0x000700008408783b */ /* 0x000fe20000000200 */
[----:B------:R-:W-:Y:S06]  /*2890*/  BAR.SYNC.DEFER_BLOCKING 0x0 ;  /* 0x0000000000007b1d */ /* 0x000fec0000010000 */
[----:B------:R-:W-:Y:S04]  /*28a0*/  STS.128 [R0+UR14], R36 ;  /* 0x0000002400007988 */ /* 0x000fe80008000c0e */
[----:B------:R-:W-:Y:S04]  /*28b0*/  STS.128 [R2+UR14], R40 ;  /* 0x0000002802007988 */ /* 0x000fe80008000c0e */
[----:B------:R-:W-:Y:S04]  /*28c0*/  STS.128 [R3+UR14], R44 ;  /* 0x0000002c03007988 */ /* 0x000fe80008000c0e */
[----:B------:R-:W-:Y:S04]  /*28d0*/  STS.128 [R134+UR14], R48 ;  /* 0x0000003086007988 */ /* 0x000fe80008000c0e */
[----:B------:R-:W-:Y:S04]  /*28e0*/  STS.128 [R138+UR14], R52 ;  /* 0x000000348a007988 */ /* 0x000fe80008000c0e */
        /* <DEDUP_REMOVED lines=16> */
[----:B------:R0:W-:Y:S04]  /*29f0*/  STS.128 [R134+UR14], R80 ;  /* 0x0000005086007988 */ /* 0x0001e80008000c0e */
[----:B------:R1:W-:Y:S04]  /*2a00*/  STS.128 [R138+UR14], R84 ;  /* 0x000000548a007988 */ /* 0x0003e80008000c0e */
[----:B------:R1:W-:Y:S04]  /*2a10*/  STS.128 [R137+UR14], R88 ;  /* 0x0000005889007988 */ /* 0x0003e80008000c0e */
[----:B------:R1:W-:Y:S04]  /*2a20*/  STS.128 [R135+UR14], R92 ;  /* 0x0000005c87007988 */ /* 0x0003e80008000c0e */
[----:B------:R1:W-:Y:S01]  /*2a30*/  STS.128 [R136+UR14], R96 ;  /* 0x0000006088007988 */ /* 0x0003e20008000c0e */
[----:B0-----:R-:W0:Y:S08]  /*2a40*/  LDC.64 R80, c[0x0][0x390] ;  /* 0x0000e400ff507b82 */ /* 0x001e300000000a00 */
[----:B------:R-:W-:Y:S08]  /*2a50*/  BAR.SYNC.DEFER_BLOCKING 0x0 ;  /* 0x0000000000007b1d */ /* 0x000ff00000010000 */
[----:B-1----:R-:W1:Y:S08]  /*2a60*/  LDC.64 R86, c[0x0][0x390] ;  /* 0x0000e400ff567b82 */ /* 0x002e700000000a00 */
[----:B------:R-:W0:Y:S08]  /*2a70*/  LDC.64 R88, c[0x0][0x390] ;  /* 0x0000e400ff587b82 */ /* 0x000e300000000a00 */
[----:B------:R-:W0:Y:S01]  /*2a80*/  LDC.64 R92, c[0x0][0x390] ;  /* 0x0000e400ff5c7b82 */ /* 0x000e220000000a00 */
[----:B------:R-:W0:Y:S04]  /*2a90*/  LDSM.16.M88.4 R44, [R132] ;  /* 0x00000000842c783b */ /* 0x000e280000000200 */
[----:B------:R-:W-:Y:S03]  /*2aa0*/  LDSM.16.M88.4 R48, [R132+0x100] ;  /* 0x000100008430783b */ /* 0x000fe60000000200 */
[----:B------:R-:W0:Y:S01]  /*2ab0*/  LDC.64 R94, c[0x0][0x390] ;  /* 0x0000e400ff5e7b82 */ /* 0x000e220000000a00 */
[----:B------:R-:W-:Y:S04]  /*2ac0*/  LDSM.16.M88.4 R52, [R132+0x200] ;  /* 0x000200008434783b */ /* 0x000fe80000000200 */
[----:B------:R-:W-:Y:S03]  /*2ad0*/  LDSM.16.M88.4 R56, [R132+0x300] ;  /* 0x000300008438783b */ /* 0x000fe60000000200 */
[----:B------:R-:W0:Y:S01]  /*2ae0*/  LDC.64 R96, c[0x0][0x390] ;  /* 0x0000e400ff607b82 */ /* 0x000e220000000a00 */
[----:B------:R-:W-:Y:S04]  /*2af0*/  LDSM.16.M88.4 R60, [R132+0x400] ;  /* 0x00040000843c783b */ /* 0x000fe80000000200 */
[----:B------:R-:W-:Y:S04]  /*2b00*/  LDSM.16.M88.4 R64, [R132+0x500] ;  /* 0x000500008440783b */ /* 0x000fe80000000200 */
[----:B------:R-:W-:Y:S04]  /*2b10*/  LDSM.16.M88.4 R68, [R132+0x600] ;  /* 0x000600008444783b */ /* 0x000fe80000000200 */
[----:B------:R-:W-:Y:S01]  /*2b20*/  LDSM.16.M88.4 R72, [R132+0x700] ;  /* 0x000700008448783b */ /* 0x000fe20000000200 */
[----:B------:R-:W-:Y:S06]  /*2b30*/  BAR.SYNC.DEFER_BLOCKING 0x0 ;  /* 0x0000000000007b1d */ /* 0x000fec0000010000 */
[----:B------:R1:W-:Y:S04]  /*2b40*/  STS.128 [R0+UR14], R100 ;  /* 0x0000006400007988 */ /* 0x0003e80008000c0e */
[----:B------:R2:W-:Y:S04]  /*2b50*/  STS.128 [R2+UR14], R104 ;  /* 0x0000006802007988 */ /* 0x0005e80008000c0e */
[----:B------:R-:W-:Y:S04]  /*2b60*/  STS.128 [R3+UR14], R108 ;  /* 0x0000006c03007988 */ /* 0x000fe80008000c0e */
[----:B------:R-:W-:Y:S04]  /*2b70*/  STS.128 [R134+UR14], R112 ;  /* 0x0000007086007988 */ /* 0x000fe80008000c0e */
[----:B------:R-:W-:Y:S01]  /*2b80*/  STS.128 [R138+UR14], R116 ;  /* 0x000000748a007988 */ /* 0x000fe20008000c0e */
[----:B-1----:R-:W-:-:S03]  /*2b90*/  LOP3.LUT R0, R133, 0x60, RZ, 0xc0, !PT ;  /* 0x0000006085007812 */ /* 0x002fc600078ec0ff */
[----:B------:R1:W-:Y:S01]  /*2ba0*/  STS.128 [R137+UR14], R120 ;  /* 0x0000007889007988 */ /* 0x0003e20008000c0e */
[----:B--2---:R-:W-:Y:S01]  /*2bb0*/  SHF.R.U32.HI R2, RZ, 0x5, R133 ;  /* 0x00000005ff027819 */ /* 0x004fe20000011685 */
[----:B------:R-:W-:Y:S01]  /*2bc0*/  IMAD.SHL.U32 R0, R0, 0x4, RZ ;  /* 0x0000000400007824 */ /* 0x000fe200078e00ff */
[----:B------:R-:W-:Y:S01]  /*2bd0*/  LOP3.LUT R133, R133, 0x1f, RZ, 0xc0, !PT ;  /* 0x0000001f85857812 */ /* 0x000fe200078ec0ff */
[----:B------:R-:W-:Y:S02]  /*2be0*/  STS.128 [R135+UR14], R124 ;  /* 0x0000007c87007988 */ /* 0x000fe40008000c0e */
[----:B------:R-:W-:Y:S02]  /*2bf0*/  IMAD.SHL.U32 R83, R0, 0x4, RZ ;  /* 0x0000000400537824 */ /* 0x000fe400078e00ff */
[----:B------:R-:W-:Y:S01]  /*2c00*/  STS.128 [R136+UR14], R128 ;  /* 0x0000008088007988 */ /* 0x000fe20008000c0e */
[----:B------:R-:W-:Y:S01]  /*2c10*/  BAR.SYNC.DEFER_BLOCKING 0x0 ;  /* 0x0000000000007b1d */ /* 0x000fe20000010000 */
[----:B-1----:R-:W-:Y:S01]  /*2c20*/  SGXT.U32 R121, R2, 0x2 ;  /* 0x000000020279781a */ /* 0x002fe20000000000 */
[----:B------:R-:W-:-:S03]  /*2c30*/  IMAD.SHL.U32 R122, R133, 0x4, RZ ;  /* 0x00000004857a7824 */ /* 0x000fc600078e00ff */
[C---:B------:R-:W-:Y:S02]  /*2c40*/  LOP3.LUT R3, R121.reuse, 0x4, RZ, 0xfc, !PT ;  /* 0x0000000479037812 */ /* 0x040fe400078efcff */
[----:B------:R-:W-:Y:S02]  /*2c50*/  IADD3 R82, P0, P2, R122, UR4, R83 ;  /* 0x000000047a527c10 */ /* 0x000fe4000fa1e053 */
[----:B------:R-:W-:Y:S01]  /*2c60*/  LOP3.LUT R91, R121, 0xc, RZ, 0xfc, !PT ;  /* 0x0000000c795b7812 */ /* 0x000fe200078efcff */
[----:B0-----:R-:W-:Y:S01]  /*2c70*/  IMAD.WIDE.U32 R2, R3, 0x200, R80 ;  /* 0x0000020003027825 */ /* 0x001fe200078e0050 */
[----:B------:R-:W-:Y:S01]  /*2c80*/  IADD3.X R83, PT, PT, RZ, UR5, RZ, P0, P2 ;  /* 0x00000005ff537c10 */ /* 0x000fe200087e44ff */
[----:B------:R-:W0:Y:S01]  /*2c90*/  LDCU.64 UR4, c[0x0][0x390] ;  /* 0x00007200ff0477ac */ /* 0x000e220008000a00 */
[----:B------:R-:W-:Y:S02]  /*2ca0*/  LOP3.LUT R81, R121, 0x8, RZ, 0xfc, !PT ;  /* 0x0000000879517812 */ /* 0x000fe400078efcff */
[----:B------:R-:W-:-:S02]  /*2cb0*/  IADD3 R84, P0, PT, R2, R122, RZ ;  /* 0x0000007a02547210 */ /* 0x000fc40007f1e0ff */
[C---:B------:R-:W-:Y:S02]  /*2cc0*/  LOP3.LUT R103, R121.reuse, 0x5c, RZ, 0xfc, !PT ;  /* 0x0000005c79677812 */ /* 0x040fe400078efcff */
[----:B------:R-:W-:Y:S01]  /*2cd0*/  LOP3.LUT R113, R121, 0x70, RZ, 0xfc, !PT ;  /* 0x0000007079717812 */ /* 0x000fe200078efcff */
[----:B------:R-:W-:Y:S01]  /*2ce0*/  IMAD.X R85, RZ, RZ, R3, P0 ;  /* 0x000000ffff557224 */ /* 0x000fe200000e0603 */
[----:B------:R-:W1:Y:S01]  /*2cf0*/  LDSM.16.M88.4 R76, [R132] ;  /* 0x00000000844c783b */ /* 0x000e620000000200 */
[----:B------:R-:W-:Y:S01]  /*2d00*/  IMAD.WIDE.U32 R2, R81, 0x200, R86 ;  /* 0x0000020051027825 */ /* 0x000fe200078e0056 */
[----:B------:R-:W-:Y:S01]  /*2d10*/  LOP3.LUT R123, R121, 0x68, RZ, 0xfc, !PT ;  /* 0x00000068797b7812 */ /* 0x000fe200078efcff */
[----:B------:R-:W2:Y:S01]  /*2d20*/  LDC.64 R86, c[0x0][0x390] ;  /* 0x0000e400ff567b82 */ /* 0x000ea20000000a00 */
[----:B------:R-:W-:Y:S01]  /*2d30*/  STG.E desc[UR16][R82.64], R148 ;  /* 0x0000009452007986 */ /* 0x000fe2000c101910 */
[----:B------:R-:W-:Y:S01]  /*2d40*/  IMAD.WIDE.U32 R80, R91, 0x200, R88 ;  /* 0x000002005b507825 */ /* 0x000fe200078e0058 */
[----:B------:R-:W-:-:S02]  /*2d50*/  IADD3 R2, P0, PT, R2, R122, RZ ;  /* 0x0000007a02027210 */ /* 0x000fc40007f1e0ff */
[----:B------:R-:W-:Y:S01]  /*2d60*/  STG.E desc[UR16][R82.64+0x80], R156 ;  /* 0x0000809c52007986 */ /* 0x000fe2000c101910 */
[----:B------:R-:W-:Y:S01]  /*2d70*/  IMAD.SHL.U32 R107, R103, 0x80, RZ ;  /* 0x00000080676b7824 */ /* 0x000fe200078e00ff */
[----:B------:R-:W-:Y:S01]  /*2d80*/  IADD3 R88, P2, PT, R80, R122, RZ ;  /* 0x0000007a50587210 */ /* 0x000fe20007f5e0ff */
[----:B------:R-:W0:Y:S01]  /*2d90*/  LDC.64 R90, c[0x0][0x390] ;  /* 0x0000e400ff5a7b82 */ /* 0x000e220000000a00 */
[----:B------:R-:W-:Y:S01]  /*2da0*/  STG.E desc[UR16][R82.64+0x100], R44 ;  /* 0x0001002c52007986 */ /* 0x000fe2000c101910 */
[----:B------:R-:W-:Y:S01]  /*2db0*/  IMAD.X R3, RZ, RZ, R3, P0 ;  /* 0x000000ffff037224 */ /* 0x000fe200000e0603 */
[C---:B------:R-:W-:Y:S01]  /*2dc0*/  LOP3.LUT R105, R121.reuse, 0x48, RZ, 0xfc, !PT ;  /* 0x0000004879697812 */ /* 0x040fe200078efcff */
[----:B------:R-:W-:Y:S01]  /*2dd0*/  IMAD.X R89, RZ, RZ, R81, P2 ;  /* 0x000000ffff597224 */ /* 0x000fe200010e0651 */
[C---:B------:R-:W-:Y:S02]  /*2de0*/  LOP3.LUT R101, R121.reuse, 0x54, RZ, 0xfc, !PT ;  /* 0x0000005479657812 */ /* 0x040fe400078efcff */
[C---:B------:R-:W-:Y:S01]  /*2df0*/  LOP3.LUT R133, R121.reuse, 0x64, RZ, 0xfc, !PT ;  /* 0x0000006479857812 */ /* 0x040fe200078efcff */
[----:B------:R-:W0:Y:S01]  /*2e00*/  LDC.64 R80, c[0x0][0x390] ;  /* 0x0000e400ff507b82 */ /* 0x000e220000000a00 */
[----:B------:R-:W-:-:S02]  /*2e10*/  LOP3.LUT R115, R121, 0x6c, RZ, 0xfc, !PT ;  /* 0x0000006c79737812 */ /* 0x000fc400078efcff */
[----:B------:R-:W-:Y:S01]  /*2e20*/  LOP3.LUT R0, R121, 0x74, RZ, 0xfc, !PT ;  /* 0x0000007479007812 */ /* 0x000fe200078efcff */
[----:B------:R-:W-:Y:S01]  /*2e30*/  IMAD.SHL.U32 R111, R133, 0x80, RZ ;  /* 0x00000080856f7824 */ /* 0x000fe200078e00ff */
[C---:B------:R-:W-:Y:S01]  /*2e40*/  LOP3.LUT R119, R121.reuse, 0x78, RZ, 0xfc, !PT ;  /* 0x0000007879777812 */ /* 0x040fe200078efcff */
[----:B-1----:R1:W-:Y:S04]  /*2e50*/  STG.E desc[UR16][R82.64+0x180], R76 ;  /* 0x0001804c52007986 */ /* 0x0023e8000c101910 */
[----:B------:R2:W-:Y:S04]  /*2e60*/  STG.E desc[UR16][R84.64+0x100], R45 ;  /* 0x0001002d54007986 */ /* 0x0005e8000c101910 */
[----:B------:R3:W-:Y:S04]  /*2e70*/  STG.E desc[UR16][R84.64+0x180], R77 ;  /* 0x0001804d54007986 */ /* 0x0007e8000c101910 */
[----:B------:R4:W-:Y:S01]  /*2e80*/  STG.E desc[UR16][R84.64], R149 ;  /* 0x0000009554007986 */ /* 0x0009e2000c101910 */
[----:B-1----:R-:W1:Y:S01]  /*2e90*/  LDC.64 R82, c[0x0][0x390] ;  /* 0x0000e400ff527b82 */ /* 0x002e620000000a00 */
[----:B--2---:R-:W-:-:S02]  /*2ea0*/  LOP3.LUT R45, R121, 0x10, RZ, 0xfc, !PT ;  /* 0x00000010792d7812 */ /* 0x004fc400078efcff */
[----:B------:R2:W-:Y:S01]  /*2eb0*/  STG.E desc[UR16][R84.64+0x80], R157 ;  /* 0x0000809d54007986 */ /* 0x0005e2000c101910 */
[----:B---3--:R-:W-:-:S03]  /*2ec0*/  LOP3.LUT R77, R121, 0x14, RZ, 0xfc, !PT ;  /* 0x00000014794d7812 */ /* 0x008fc600078efcff */
[----:B------:R-:W-:Y:S01]  /*2ed0*/  STG.E desc[UR16][R2.64], R150 ;  /* 0x0000009602007986 */ /* 0x000fe2000c101910 */
[----:B----4-:R-:W-:-:S03]  /*2ee0*/  LOP3.LUT R149, R121, 0x44, RZ, 0xfc, !PT ;  /* 0x0000004479957812 */ /* 0x010fc600078efcff */
[----:B------:R-:W-:Y:S01]  /*2ef0*/  STG.E desc[UR16][R2.64+0x80], R158 ;  /* 0x0000809e02007986 */ /* 0x000fe2000c101910 */
[----:B--2---:R-:W-:-:S03]  /*2f00*/  LOP3.LUT R85, R121, 0x18, RZ, 0xfc, !PT ;  /* 0x0000001879557812 */ /* 0x004fc600078efcff */
[----:B------:R-:W-:Y:S01]  /*2f10*/  STG.E desc[UR16][R2.64+0x100], R46 ;  /* 0x0001002e02007986 */ /* 0x000fe2000c101910 */
[----:B------:R-:W-:-:S03]  /*2f20*/  LOP3.LUT R157, R121, 0x4c, RZ, 0xfc, !PT ;  /* 0x0000004c799d7812 */ /* 0x000fc600078efcff */
[----:B------:R2:W-:Y:S02]  /*2f30*/  STG.E desc[UR16][R2.64+0x180], R78 ;  /* 0x0001804e02007986 */ /* 0x0005e4000c101910 */
[----:B------:R-:W-:Y:S02]  /*2f40*/  IMAD.SHL.U32 R99, R157, 0x80, RZ ;  /* 0x000000809d637824 */ /* 0x000fe400078e00ff */
[----:B------:R3:W-:Y:S04]  /*2f50*/  STG.E desc[UR16][R88.64+0x180], R79 ;  /* 0x0001804f58007986 */ /* 0x0007e8000c101910 */
[----:B------:R4:W-:Y:S01]  /*2f60*/  STG.E desc[UR16][R88.64+0x100], R47 ;  /* 0x0001002f58007986 */ /* 0x0009e2000c101910 */
[----:B--2---:R-:W-:-:S03]  /*2f70*/  IMAD.WIDE.U32 R2, R45, 0x200, R86 ;  /* 0x000002002d027825 */ /* 0x004fc600078e0056 */
[----:B------:R2:W-:Y:S01]  /*2f80*/  STG.E desc[UR16][R88.64], R151 ;  /* 0x0000009758007986 */ /* 0x0005e2000c101910 */
[----:B0-----:R-:W-:Y:S01]  /*2f90*/  IMAD.WIDE.U32 R44, R77, 0x200, R90 ;  /* 0x000002004d2c7825 */ /* 0x001fe200078e005a */
[-C--:B------:R-:W-:Y:S01]  /*2fa0*/  IADD3 R86, P0, PT, R2, R122.reuse, RZ ;  /* 0x0000007a02567210 */ /* 0x080fe20007f1e0ff */
[----:B---3--:R-:W0:Y:S01]  /*2fb0*/  LDC.64 R78, c[0x0][0x390] ;  /* 0x0000e400ff4e7b82 */ /* 0x008e220000000a00 */
[----:B------:R3:W-:Y:S01]  /*2fc0*/  STG.E desc[UR16][R88.64+0x80], R159 ;  /* 0x0000809f58007986 */ /* 0x0007e2000c101910 */
[----:B------:R-:W-:Y:S01]  /*2fd0*/  IMAD.WIDE.U32 R76, R85, 0x200, R92 ;  /* 0x00000200554c7825 */ /* 0x000fe200078e005c */
[C---:B------:R-:W-:Y:S02]  /*2fe0*/  LOP3.LUT R85, R121.reuse, 0x1c, RZ, 0xfc, !PT ;  /* 0x0000001c79557812 */ /* 0x040fe400078efcff */
[-C--:B------:R-:W-:Y:S01]  /*2ff0*/  IADD3 R84, P2, PT, R44, R122.reuse, RZ ;  /* 0x0000007a2c547210 */ /* 0x080fe20007f5e0ff */
[----:B------:R-:W-:Y:S01]  /*3000*/  IMAD.X R87, RZ, RZ, R3, P0 ;  /* 0x000000ffff577224 */ /* 0x000fe200000e0603 */
[----:B------:R-:W-:Y:S01]  /*3010*/  LOP3.LUT R3, R121, 0x20, RZ, 0xfc, !PT ;  /* 0x0000002079037812 */ /* 0x000fe200078efcff */
[----:B------:R-:W-:Y:S01]  /*3020*/  IMAD.WIDE.U32 R80, R85, 0x200, R80 ;  /* 0x0000020055507825 */ /* 0x000fe200078e0050 */
[----:B------:R-:W5:Y:S01]  /*3030*/  LDC.64 R90, c[0x0][0x390] ;  /* 0x0000e400ff5a7b82 */ /* 0x000f620000000a00 */
[----:B----4-:R-:W-:Y:S01]  /*3040*/  LOP3.LUT R47, R121, 0x28, RZ, 0xfc, !PT ;  /* 0x00000028792f7812 */ /* 0x010fe200078efcff */
[----:B------:R-:W-:Y:S01]  /*3050*/  STG.E desc[UR16][R86.64], R4 ;  /* 0x0000000456007986 */ /* 0x000fe2000c101910 */
[----:B------:R-:W-:Y:S01]  /*3060*/  IMAD.X R85, RZ, RZ, R45, P2 ;  /* 0x000000ffff557224 */ /* 0x000fe200010e062d */
[-C--:B------:R-:W-:Y:S01]  /*3070*/  IADD3 R136, P0, PT, R80, R122.reuse, RZ ;  /* 0x0000007a50887210 */ /* 0x080fe20007f1e0ff */
[----:B-1----:R-:W-:Y:S01]  /*3080*/  IMAD.WIDE.U32 R2, R3, 0x200, R82 ;  /* 0x0000020003027825 */ /* 0x002fe200078e0052 */
[----:B------:R-:W-:Y:S01]  /*3090*/  LOP3.LUT R45, R121, 0x24, RZ, 0xfc, !PT ;  /* 0x00000024792d7812 */ /* 0x000fe200078efcff */
[----:B------:R-:W-:Y:S01]  /*30a0*/  STG.E desc[UR16][R86.64+0x80], R20 ;  /* 0x0000801456007986 */ /* 0x000fe2000c101910 */
[----:B------:R-:W1:Y:S01]  /*30b0*/  LDC.64 R82, c[0x0][0x390] ;  /* 0x0000e400ff527b82 */ /* 0x000e620000000a00 */
[----:B------:R-:W-:Y:S01]  /*30c0*/  IMAD.X R137, RZ, RZ, R81, P0 ;  /* 0x000000ffff897224 */ /* 0x000fe200000e0651 */
[-C--:B------:R-:W-:Y:S01]  /*30d0*/  IADD3 R134, P0, PT, R2, R122.reuse, RZ ;  /* 0x0000007a02867210 */ /* 0x080fe20007f1e0ff */
[----:B------:R-:W-:Y:S01]  /*30e0*/  IMAD.WIDE.U32 R44, R45, 0x200, R94 ;  /* 0x000002002d2c7825 */ /* 0x000fe200078e005e */
[-C--:B------:R-:W-:Y:S01]  /*30f0*/  IADD3 R138, P3, PT, R76, R122.reuse, RZ ;  /* 0x0000007a4c8a7210 */ /* 0x080fe20007f7e0ff */
[----:B------:R-:W-:Y:S01]  /*3100*/  STG.E desc[UR16][R86.64+0x100], R48 ;  /* 0x0001003056007986 */ /* 0x000fe2000c101910 */
[----:B--2---:R-:W-:Y:S01]  /*3110*/  LOP3.LUT R151, R121, 0x50, RZ, 0xfc, !PT ;  /* 0x0000005079977812 */ /* 0x004fe200078efcff */
[----:B------:R-:W-:Y:S01]  /*3120*/  IMAD.WIDE.U32 R46, R47, 0x200, R96 ;  /* 0x000002002f2e7825 */ /* 0x000fe200078e0060 */
[----:B------:R-:W2:Y:S01]  /*3130*/  LDC.64 R80, c[0x0][0x390] ;  /* 0x0000e400ff507b82 */ /* 0x000ea20000000a00 */
[----:B------:R-:W-:-:S02]  /*3140*/  IADD3 R124, P2, PT, R44, R122, RZ ;  /* 0x0000007a2c7c7210 */ /* 0x000fc40007f5e0ff */
[----:B------:R-:W-:Y:S01]  /*3150*/  IMAD.X R135, RZ, RZ, R3, P0 ;  /* 0x000000ffff877224 */ /* 0x000fe200000e0603 */
[----:B------:R-:W-:Y:S01]  /*3160*/  LOP3.LUT R3, R121, 0x30, RZ, 0xfc, !PT ;  /* 0x0000003079037812 */ /* 0x000fe200078efcff */
[----:B------:R-:W-:Y:S01]  /*3170*/  IMAD.X R139, RZ, RZ, R77, P3 ;  /* 0x000000ffff8b7224 */ /* 0x000fe200018e064d */
[-C--:B------:R-:W-:Y:S01]  /*3180*/  IADD3 R126, P0, PT, R46, R122.reuse, RZ ;  /* 0x0000007a2e7e7210 */ /* 0x080fe20007f1e0ff */
[----:B------:R-:W-:Y:S01]  /*3190*/  IMAD.X R125, RZ, RZ, R45, P2 ;  /* 0x000000ffff7d7224 */ /* 0x000fe200010e062d */
[----:B---3--:R-:W3:Y:S01]  /*31a0*/  LDC.64 R88, c[0x0][0x390] ;  /* 0x0000e400ff587b82 */ /* 0x008ee20000000a00 */
[----:B0-----:R-:W-:Y:S01]  /*31b0*/  IMAD.WIDE.U32 R2, R3, 0x200, R78 ;  /* 0x0000020003027825 */ /* 0x001fe200078e004e */
[C---:B------:R-:W-:Y:S02]  /*31c0*/  LOP3.LUT R77, R121.reuse, 0x2c, RZ, 0xfc, !PT ;  /* 0x0000002c794d7812 */ /* 0x040fe400078efcff */
[----:B------:R-:W-:Y:S01]  /*31d0*/  LOP3.LUT R45, R121, 0x34, RZ, 0xfc, !PT ;  /* 0x00000034792d7812 */ /* 0x000fe200078efcff */
[----:B------:R-:W-:Y:S01]  /*31e0*/  IMAD.X R127, RZ, RZ, R47, P0 ;  /* 0x000000ffff7f7224 */ /* 0x000fe200000e062f */
[----:B------:R-:W-:Y:S01]  /*31f0*/  IADD3 R130, P0, PT, R2, R122, RZ ;  /* 0x0000007a02827210 */ /* 0x000fe20007f1e0ff */
[----:B-----5:R-:W-:Y:S01]  /*3200*/  IMAD.WIDE.U32 R76, R77, 0x200, R90 ;  /* 0x000002004d4c7825 */ /* 0x020fe200078e005a */
[----:B------:R-:W-:-:S02]  /*3210*/  LOP3.LUT R47, R121, 0x38, RZ, 0xfc, !PT ;  /* 0x00000038792f7812 */ /* 0x000fc400078efcff */
[----:B------:R-:W-:Y:S01]  /*3220*/  LOP3.LUT R159, R121, 0x58, RZ, 0xfc, !PT ;  /* 0x00000058799f7812 */ /* 0x000fe200078efcff */
[----:B------:R-:W-:Y:S01]  /*3230*/  IMAD.X R131, RZ, RZ, R3, P0 ;  /* 0x000000ffff837224 */ /* 0x000fe200000e0603 */
[----:B------:R-:W-:Y:S01]  /*3240*/  IADD3 R128, P2, PT, R76, R122, RZ ;  /* 0x0000007a4c807210 */ /* 0x000fe20007f5e0ff */
[----:B-1----:R-:W-:Y:S01]  /*3250*/  IMAD.WIDE.U32 R46, R47, 0x200, R82 ;  /* 0x000002002f2e7825 */ /* 0x002fe200078e0052 */
[----:B------:R-:W-:-:S03]  /*3260*/  LOP3.LUT R79, R121, 0x60, RZ, 0xfc, !PT ;  /* 0x00000060794f7812 */ /* 0x000fc600078efcff */
[----:B--2---:R-:W-:Y:S02]  /*3270*/  IMAD.WIDE.U32 R44, R45, 0x200, R80 ;  /* 0x000002002d2c7825 */ /* 0x004fe400078e0050 */
[----:B------:R-:W0:Y:S02]  /*3280*/  LDSM.16.M88.4 R80, [R132+0x100] ;  /* 0x000100008450783b */ /* 0x000e240000000200 */
[----:B------:R-:W-:Y:S01]  /*3290*/  IMAD.X R129, RZ, RZ, R77, P2 ;  /* 0x000000ffff817224 */ /* 0x000fe200010e064d */
[-C--:B------:R-:W-:Y:S01]  /*32a0*/  IADD3 R2, P0, PT, R44, R122.reuse, RZ ;  /* 0x0000007a2c027210 */ /* 0x080fe20007f1e0ff */
[----:B------:R-:W-:Y:S01]  /*32b0*/  IMAD.SHL.U32 R95, R149, 0x80, RZ ;  /* 0x00000080955f7824 */ /* 0x000fe200078e00ff */
[----:B------:R-:W-:Y:S01]  /*32c0*/  LOP3.LUT R77, R121, 0x3c, RZ, 0xfc, !PT ;  /* 0x0000003c794d7812 */ /* 0x000fe200078efcff */
[----:B------:R-:W-:Y:S02]  /*32d0*/  IMAD.SHL.U32 R78, R151, 0x80, RZ ;  /* 0x00000080974e7824 */ /* 0x000fe400078e00ff */
[----:B------:R-:W-:Y:S01]  /*32e0*/  IMAD.X R3, RZ, RZ, R45, P0 ;  /* 0x000000ffff037224 */ /* 0x000fe200000e062d */
[----:B------:R-:W-:Y:S01]  /*32f0*/  LOP3.LUT R45, R121, 0x40, RZ, 0xfc, !PT ;  /* 0x00000040792d7812 */ /* 0x000fe200078efcff */
[----:B---3--:R-:W-:Y:S01]  /*3300*/  IMAD.WIDE.U32 R76, R77, 0x200, R88 ;  /* 0x000002004d4c7825 */ /* 0x008fe200078e0058 */
[----:B------:R-:W-:-:S02]  /*3310*/  IADD3 R88, P2, PT, R46, R122, RZ ;  /* 0x0000007a2e587210 */ /* 0x000fc40007f5e0ff */
[----:B------:R-:W-:Y:S01]  /*3320*/  LOP3.LUT R121, R121, 0x7c, RZ, 0xfc, !PT ;  /* 0x0000007c79797812 */ /* 0x000fe200078efcff */
[C---:B------:R-:W-:Y:S01]  /*3330*/  IMAD.SHL.U32 R93, R45.reuse, 0x80, RZ ;  /* 0x000000802d5d7824 */ /* 0x040fe200078e00ff */
[----:B------:R-:W-:Y:S01]  /*3340*/  LEA R45, P0, R45, UR4, 0x9 ;  /* 0x000000042d2d7c11 */ /* 0x000fe2000f8048ff */
[----:B------:R-:W-:Y:S01]  /*3350*/  IMAD.X R89, RZ, RZ, R47, P2 ;  /* 0x000000ffff597224 */ /* 0x000fe200010e062f */
[----:B------:R-:W-:Y:S01]  /*3360*/  LEA R149, P2, R149, UR6, 0x9 ;  /* 0x0000000695957c11 */ /* 0x000fe2000f8448ff */
[----:B------:R-:W-:Y:S01]  /*3370*/  IMAD.SHL.U32 R44, R113, 0x80, RZ ;  /* 0x00000080712c7824 */ /* 0x000fe200078e00ff */
[----:B------:R-:W-:Y:S01]  /*3380*/  LEA.HI.X R93, R93, UR5, RZ, 0x2, P0 ;  /* 0x000000055d5d7c11 */ /* 0x000fe200080f14ff */
[----:B------:R-:W-:Y:S01]  /*3390*/  IMAD.SHL.U32 R46, R123, 0x80, RZ ;  /* 0x000000807b2e7824 */ /* 0x000fe200078e00ff */
[----:B------:R-:W-:Y:S01]  /*33a0*/  LEA R157, P0, R157, UR12, 0x9 ;  /* 0x0000000c9d9d7c11 */ /* 0x000fe2000f8048ff */
[----:B------:R-:W-:Y:S01]  /*33b0*/  IMAD.SHL.U32 R97, R105, 0x80, RZ ;  /* 0x0000008069617824 */ /* 0x000fe200078e00ff */
[----:B------:R-:W-:Y:S01]  /*33c0*/  LEA.HI.X R95, R95, UR7, RZ, 0x2, P2 ;  /* 0x000000075f5f7c11 */ /* 0x000fe200090f14ff */
[----:B------:R-:W1:Y:S01]  /*33d0*/  LDCU.64 UR6, c[0x0][0x390] ;  /* 0x00007200ff0677ac */ /* 0x000e620008000a00 */
[----:B------:R-:W-:Y:S01]  /*33e0*/  LEA.HI.X R99, R99, UR13, RZ, 0x2, P0 ;  /* 0x0000000d63637c11 */ /* 0x000fe200080f14ff */
[----:B------:R-:W-:Y:S01]  /*33f0*/  IMAD.SHL.U32 R109, R79, 0x80, RZ ;  /* 0x000000804f6d7824 */ /* 0x000fe200078e00ff */
[----:B------:R-:W-:Y:S01]  /*3400*/  LEA R151, P2, R151, UR18, 0x9 ;  /* 0x0000001297977c11 */ /* 0x000fe2000f8448ff */
[----:B------:R-:W2:Y:S01]  /*3410*/  LDCU.64 UR12, c[0x0][0x390] ;  /* 0x00007200ff0c77ac */ /* 0x000ea20008000a00 */
[----:B------:R-:W-:Y:S01]  /*3420*/  IADD3 R90, P3, PT, R76, R122, RZ ;  /* 0x0000007a4c5a7210 */ /* 0x000fe20007f7e0ff */
[----:B------:R-:W-:Y:S01]  /*3430*/  IMAD.SHL.U32 R76, R159, 0x80, RZ ;  /* 0x000000809f4c7824 */ /* 0x000fe200078e00ff */
[----:B------:R-:W-:Y:S01]  /*3440*/  LEA.HI.X R78, R78, UR19, RZ, 0x2, P2 ;  /* 0x000000134e4e7c11 */ /* 0x000fe200090f14ff */
[----:B------:R-:W3:Y:S01]  /*3450*/  LDCU.64 UR4, c[0x0][0x390] ;  /* 0x00007200ff0477ac */ /* 0x000ee20008000a00 */
[----:B------:R-:W-:Y:S01]  /*3460*/  LEA R103, P2, R103, UR24, 0x9 ;  /* 0x0000001867677c11 */ /* 0x000fe2000f8448ff */
[----:B------:R-:W-:Y:S01]  /*3470*/  IMAD.X R91, RZ, RZ, R77, P3 ;  /* 0x000000ffff5b7224 */ /* 0x000fe200018e064d */
[----:B------:R-:W-:Y:S01]  /*3480*/  LEA R105, P3, R105, UR10, 0x9 ;  /* 0x0000000a69697c11 */ /* 0x000fe2000f8648ff */
[----:B------:R-:W-:Y:S01]  /*3490*/  IMAD.SHL.U32 R77, R101, 0x80, RZ ;  /* 0x00000080654d7824 */ /* 0x000fe200078e00ff */
[----:B------:R-:W-:Y:S01]  /*34a0*/  LEA.HI.X R107, R107, UR25, RZ, 0x2, P2 ;  /* 0x000000196b6b7c11 */ /* 0x000fe200090f14ff */
[----:B------:R-:W4:Y:S01]  /*34b0*/  LDCU.64 UR18, c[0x0][0x390] ;  /* 0x00007200ff1277ac */ /* 0x000f220008000a00 */
[----:B------:R-:W-:Y:S01]  /*34c0*/  LEA.HI.X R97, R97, UR11, RZ, 0x2, P3 ;  /* 0x0000000b61617c11 */ /* 0x000fe200098f14ff */
[----:B------:R-:W-:Y:S01]  /*34d0*/  IMAD.SHL.U32 R47, R115, 0x80, RZ ;  /* 0x00000080732f7824 */ /* 0x000fe200078e00ff */
[----:B------:R-:W-:Y:S01]  /*34e0*/  IADD3 R94, P5, PT, R122, R149, RZ ;  /* 0x000000957a5e7210 */ /* 0x000fe20007fbe0ff */
[----:B------:R-:W5:Y:S01]  /*34f0*/  LDCU.64 UR10, c[0x0][0x390] ;  /* 0x00007200ff0a77ac */ /* 0x000f620008000a00 */
[----:B-1----:R-:W-:Y:S01]  /*3500*/  LEA R123, P2, R123, UR6, 0x9 ;  /* 0x000000067b7b7c11 */ /* 0x002fe2000f8448ff */
[----:B0-----:R-:W-:Y:S01]  /*3510*/  STG.E desc[UR16][R86.64+0x180], R80 ;  /* 0x0001805056007986 */ /* 0x001fe2000c101910 */
[----:B------:R-:W-:Y:S01]  /*3520*/  LEA R101, P3, R101, UR20, 0x9 ;  /* 0x0000001465657c11 */ /* 0x000fe2000f8648ff */
[----:B------:R-:W-:Y:S01]  /*3530*/  IMAD.X R95, RZ, RZ, R95, P5 ;  /* 0x000000ffff5f7224 */ /* 0x000fe200028e065f */
[----:B--2---:R-:W-:Y:S01]  /*3540*/  LEA R113, P4, R113, UR12, 0x9 ;  /* 0x0000000c71717c11 */ /* 0x004fe2000f8848ff */
[----:B------:R-:W-:Y:S01]  /*3550*/  STG.E desc[UR16][R84.64], R5 ;  /* 0x0000000554007986 */ /* 0x000fe2000c101910 */
[----:B------:R-:W-:-:S02]  /*3560*/  LEA.HI.X R46, R46, UR7, RZ, 0x2, P2 ;  /* 0x000000072e2e7c11 */ /* 0x000fc400090f14ff */
[----:B------:R-:W-:Y:S01]  /*3570*/  LEA.HI.X R44, R44, UR13, RZ, 0x2, P4 ;  /* 0x0000000d2c2c7c11 */ /* 0x000fe2000a0f14ff */
[----:B------:R-:W-:Y:S01]  /*3580*/  STG.E desc[UR16][R84.64+0x80], R21 ;  /* 0x0000801554007986 */ /* 0x000fe2000c101910 */
[C---:B------:R-:W-:Y:S02]  /*3590*/  IADD3 R92, P4, PT, R122.reuse, R45, RZ ;  /* 0x0000002d7a5c7210 */ /* 0x040fe40007f9e0ff */
[C---:B------:R-:W-:Y:S01]  /*35a0*/  IADD3 R96, P2, PT, R122.reuse, R105, RZ ;  /* 0x000000697a607210 */ /* 0x040fe20007f5e0ff */
[----:B------:R-:W-:Y:S01]  /*35b0*/  STG.E desc[UR16][R84.64+0x100], R49 ;  /* 0x0001003154007986 */ /* 0x000fe2000c101910 */
[----:B------:R-:W-:Y:S01]  /*35c0*/  LEA R159, P0, R159, UR22, 0x9 ;  /* 0x000000169f9f7c11 */ /* 0x000fe2000f8048ff */
[----:B------:R-:W-:Y:S01]  /*35d0*/  IMAD.X R93, RZ, RZ, R93, P4 ;  /* 0x000000ffff5d7224 */ /* 0x000fe200020e065d */
[C---:B------:R-:W-:Y:S01]  /*35e0*/  IADD3 R98, P6, PT, R122.reuse, R157, RZ ;  /* 0x0000009d7a627210 */ /* 0x040fe20007fde0ff */
[----:B------:R-:W-:Y:S01]  /*35f0*/  IMAD.X R97, RZ, RZ, R97, P2 ;  /* 0x000000ffff617224 */ /* 0x000fe200010e0661 */
[----:B------:R-:W-:Y:S01]  /*3600*/  LEA.HI.X R77, R77, UR21, RZ, 0x2, P3 ;  /* 0x000000154d4d7c11 */ /* 0x000fe200098f14ff */
[----:B------:R-:W0:Y:S01]  /*3610*/  LDCU.64 UR20, c[0x0][0x390] ;  /* 0x00007200ff1477ac */ /* 0x000e220008000a00 */
[----:B------:R-:W-:Y:S01]  /*3620*/  IADD3 R100, P4, PT, R122, R151, RZ ;  /* 0x000000977a647210 */ /* 0x000fe20007f9e0ff */
[----:B------:R-:W-:Y:S01]  /*3630*/  IMAD.X R99, RZ, RZ, R99, P6 ;  /* 0x000000ffff637224 */ /* 0x000fe200030e0663 */
[----:B------:R-:W-:Y:S01]  /*3640*/  LEA R79, P3, R79, UR26, 0x9 ;  /* 0x0000001a4f4f7c11 */ /* 0x000fe2000f8648ff */
[----:B------:R-:W-:Y:S01]  /*3650*/  STG.E desc[UR16][R84.64+0x180], R81 ;  /* 0x0001805154007986 */ /* 0x000fe2000c101910 */
[----:B------:R-:W-:-:S02]  /*3660*/  LEA.HI.X R76, R76, UR23, RZ, 0x2, P0 ;  /* 0x000000174c4c7c11 */ /* 0x000fc400080f14ff */
[C---:B------:R-:W-:Y:S01]  /*3670*/  IADD3 R102, P5, PT, R122.reuse, R101, RZ ;  /* 0x000000657a667210 */ /* 0x040fe20007fbe0ff */
[----:B------:R-:W-:Y:S01]  /*3680*/  IMAD.X R101, RZ, RZ, R78, P4 ;  /* 0x000000ffff657224 */ /* 0x000fe200020e064e */
[C---:B------:R-:W-:Y:S01]  /*3690*/  IADD3 R104, P2, PT, R122.reuse, R159, RZ ;  /* 0x0000009f7a687210 */ /* 0x040fe20007f5e0ff */
[----:B------:R-:W-:Y:S01]  /*36a0*/  LDSM.16.M88.4 R84, [R132+0x400] ;  /* 0x000400008454783b */ /* 0x000fe20000000200 */
[C---:B------:R-:W-:Y:S01]  /*36b0*/  IADD3 R106, P6, PT, R122.reuse, R103, RZ ;  /* 0x000000677a6a7210 */ /* 0x040fe20007fde0ff */
[----:B------:R-:W-:Y:S01]  /*36c0*/  IMAD.X R103, RZ, RZ, R77, P5 ;  /* 0x000000ffff677224 */ /* 0x000fe200028e064d */
[C---:B------:R-:W-:Y:S01]  /*36d0*/  IADD3 R108, P4, PT, R122.reuse, R79, RZ ;  /* 0x0000004f7a6c7210 */ /* 0x040fe20007f9e0ff */
[----:B------:R-:W-:Y:S01]  /*36e0*/  IMAD.X R105, RZ, RZ, R76, P2 ;  /* 0x000000ffff697224 */ /* 0x000fe200010e064c */
[----:B---3--:R-:W-:Y:S01]  /*36f0*/  LEA R133, P0, R133, UR4, 0x9 ;  /* 0x0000000485857c11 */ /* 0x008fe2000f8048ff */
[----:B------:R-:W1:Y:S01]  /*3700*/  LDSM.16.M88.4 R76, [R132+0x200] ;  /* 0x00020000844c783b */ /* 0x000e620000000200 */
[----:B------:R-:W-:Y:S01]  /*3710*/  LEA.HI.X R109, R109, UR27, RZ, 0x2, P3 ;  /* 0x0000001b6d6d7c11 */ /* 0x000fe200098f14ff */
[----:B------:R-:W-:Y:S01]  /*3720*/  IMAD.X R107, RZ, RZ, R107, P6 ;  /* 0x000000ffff6b7224 */ /* 0x000fe200030e066b */
[----:B------:R-:W-:Y:S01]  /*3730*/  LEA.HI.X R111, R111, UR5, RZ, 0x2, P0 ;  /* 0x000000056f6f7c11 */ /* 0x000fe200080f14ff */
[----:B------:R-:W-:Y:S01]  /*3740*/  STG.E desc[UR16][R138.64], R6 ;  /* 0x000000068a007986 */ /* 0x000fe2000c101910 */
[----:B------:R-:W-:Y:S01]  /*3750*/  IADD3 R110, P2, PT, R122, R133, RZ ;  /* 0x000000857a6e7210 */ /* 0x000fe20007f5e0ff */
[----:B------:R-:W-:Y:S01]  /*3760*/  IMAD.X R109, RZ, RZ, R109, P4 ;  /* 0x000000ffff6d7224 */ /* 0x000fe200020e066d */
[----:B-----5:R-:W-:Y:S01]  /*3770*/  LEA R115, P3, R115, UR10, 0x9 ;  /* 0x0000000a73737c11 */ /* 0x020fe2000f8648ff */
[----:B------:R-:W-:Y:S01]  /*3780*/  STG.E desc[UR16][R138.64+0x80], R22 ;  /* 0x000080168a007986 */ /* 0x000fe2000c101910 */
[----:B----4-:R-:W-:Y:S01]  /*3790*/  LEA R117, P0, R0, UR18, 0x9 ;  /* 0x0000001200757c11 */ /* 0x010fe2000f8048ff */
[----:B------:R-:W-:Y:S01]  /*37a0*/  IMAD.X R111, RZ, RZ, R111, P2 ;  /* 0x000000ffff6f7224 */ /* 0x000fe200010e066f */
[----:B------:R-:W-:Y:S01]  /*37b0*/  LEA.HI.X R47, R47, UR11, RZ, 0x2, P3 ;  /* 0x0000000b2f2f7c11 */ /* 0x000fe200098f14ff */
[----:B------:R-:W-:Y:S01]  /*37c0*/  STG.E desc[UR16][R138.64+0x100], R50 ;  /* 0x000100328a007986 */ /* 0x000fe2000c101910 */
[C---:B------:R-:W-:Y:S01]  /*37d0*/  IADD3 R114, P4, PT, R122.reuse, R115, RZ ;  /* 0x000000737a727210 */ /* 0x040fe20007f9e0ff */
[----:B------:R-:W2:Y:S01]  /*37e0*/  LDCU.64 UR4, c[0x0][0x390] ;  /* 0x00007200ff0477ac */ /* 0x000ea20008000a00 */
[----:B0-----:R-:W-:Y:S01]  /*37f0*/  LEA R45, P3, R119, UR20, 0x9 ;  /* 0x00000014772d7c11 */ /* 0x001fe2000f8648ff */
[----:B------:R-:W-:Y:S01]  /*3800*/  STG.E desc[UR16][R138.64+0x180], R82 ;  /* 0x000180528a007986 */ /* 0x000fe2000c101910 */
[C---:B------:R-:W-:Y:S01]  /*3810*/  IADD3 R112, P5, PT, R122.reuse, R123, RZ ;  /* 0x0000007b7a707210 */ /* 0x040fe20007fbe0ff */
[----:B------:R-:W-:Y:S01]  /*3820*/  IMAD.X R115, RZ, RZ, R47, P4 ;  /* 0x000000ffff737224 */ /* 0x000fe200020e062f */
[C---:B------:R-:W-:Y:S01]  /*3830*/  IADD3 R116, P2, PT, R122.reuse, R113, RZ ;  /* 0x000000717a747210 */ /* 0x040fe20007f5e0ff */
[----:B------:R-:W-:Y:S01]  /*3840*/  STG.E desc[UR16][R136.64], R7 ;  /* 0x0000000788007986 */ /* 0x000fe2000c101910 */
[C---:B------:R-:W-:Y:S01]  /*3850*/  IADD3 R118, P6, PT, R122.reuse, R117, RZ ;  /* 0x000000757a767210 */ /* 0x040fe20007fde0ff */
[----:B------:R-:W-:Y:S01]  /*3860*/  IMAD.X R113, RZ, RZ, R46, P5 ;  /* 0x000000ffff717224 */ /* 0x000fe200028e062e */
[----:B------:R-:W-:Y:S01]  /*3870*/  IADD3 R120, P4, PT, R122, R45, RZ ;  /* 0x0000002d7a787210 */ /* 0x000fe20007f9e0ff */
[----:B------:R-:W-:Y:S01]  /*3880*/  IMAD.X R117, RZ, RZ, R44, P2 ;  /* 0x000000ffff757224 */ /* 0x000fe200010e062c */
[----:B------:R-:W-:Y:S01]  /*3890*/  LDSM.16.M88.4 R4, [R132+0x500] ;  /* 0x000500008404783b */ /* 0x000fe20000000200 */
[----:B------:R-:W-:-:S03]  /*38a0*/  IMAD.SHL.U32 R0, R0, 0x80, RZ ;  /* 0x0000008000007824 */ /* 0x000fc600078e00ff */
[----:B------:R-:W0:Y:S01]  /*38b0*/  LDSM.16.M88.4 R44, [R132+0x300] ;  /* 0x00030000842c783b */ /* 0x000e220000000200 */
[----:B--2---:R-:W-:-:S03]  /*38c0*/  LEA R123, P5, R121, UR4, 0x9 ;  /* 0x00000004797b7c11 */ /* 0x004fc6000f8a48ff */
[----:B------:R-:W-:Y:S01]  /*38d0*/  STG.E desc[UR16][R136.64+0x80], R23 ;  /* 0x0000801788007986 */ /* 0x000fe2000c101910 */
[----:B------:R-:W-:Y:S01]  /*38e0*/  IMAD.SHL.U32 R121, R121, 0x80, RZ ;  /* 0x0000008079797824 */ /* 0x000fe200078e00ff */
[----:B------:R-:W-:Y:S02]  /*38f0*/  IADD3 R122, P2, PT, R122, R123, RZ ;  /* 0x0000007b7a7a7210 */ /* 0x000fe40007f5e0ff */
[----:B------:R-:W2:Y:S04]  /*3900*/  LDSM.16.M88.4 R20, [R132+0x600] ;  /* 0x000600008414783b */ /* 0x000ea80000000200 */
[----:B------:R-:W-:Y:S04]  /*3910*/  STG.E desc[UR16][R136.64+0x100], R51 ;  /* 0x0001003388007986 */ /* 0x000fe8000c101910 */
[----:B------:R-:W-:Y:S04]  /*3920*/  STG.E desc[UR16][R136.64+0x180], R83 ;  /* 0x0001805388007986 */ /* 0x000fe8000c101910 */
[----:B------:R-:W-:Y:S04]  /*3930*/  STG.E desc[UR16][R134.64], R140 ;  /* 0x0000008c86007986 */ /* 0x000fe8000c101910 */
[----:B------:R-:W-:Y:S04]  /*3940*/  STG.E desc[UR16][R134.64+0x80], R24 ;  /* 0x0000801886007986 */ /* 0x000fe8000c101910 */
[----:B------:R-:W-:Y:S04]  /*3950*/  STG.E desc[UR16][R134.64+0x100], R52 ;  /* 0x0001003486007986 */ /* 0x000fe8000c101910 */
[----:B-1----:R-:W-:Y:S04]  /*3960*/  STG.E desc[UR16][R134.64+0x180], R76 ;  /* 0x0001804c86007986 */ /* 0x002fe8000c101910 */
[----:B------:R-:W1:Y:S04]  /*3970*/  LDSM.16.M88.4 R132, [R132+0x700] ;  /* 0x000700008484783b */ /* 0x000e680000000200 */
[----:B------:R-:W-:Y:S04]  /*3980*/  STG.E desc[UR16][R124.64], R141 ;  /* 0x0000008d7c007986 */ /* 0x000fe8000c101910 */
        /* <DEDUP_REMOVED lines=14> */
[----:B0-----:R-:W-:Y:S04]  /*3a70*/  STG.E desc[UR16][R130.64+0x180], R44 ;  /* 0x0001802c82007986 */ /* 0x001fe8000c101910 */
[----:B------:R-:W-:Y:S04]  /*3a80*/  STG.E desc[UR16][R2.64], R153 ;  /* 0x0000009902007986 */ /* 0x000fe8000c101910 */
[----:B------:R-:W-:Y:S04]  /*3a90*/  STG.E desc[UR16][R2.64+0x80], R161 ;  /* 0x000080a102007986 */ /* 0x000fe8000c101910 */
[----:B------:R-:W-:Y:S04]  /*3aa0*/  STG.E desc[UR16][R2.64+0x100], R57 ;  /* 0x0001003902007986 */ /* 0x000fe8000c101910 */
[----:B------:R0:W-:Y:S04]  /*3ab0*/  STG.E desc[UR16][R2.64+0x180], R45 ;  /* 0x0001802d02007986 */ /* 0x0001e8000c101910 */
[----:B------:R3:W-:Y:S04]  /*3ac0*/  STG.E desc[UR16][R88.64], R154 ;  /* 0x0000009a58007986 */ /* 0x0007e8000c101910 */
[----:B------:R3:W-:Y:S04]  /*3ad0*/  STG.E desc[UR16][R88.64+0x80], R162 ;  /* 0x000080a258007986 */ /* 0x0007e8000c101910 */
[----:B------:R3:W-:Y:S01]  /*3ae0*/  STG.E desc[UR16][R88.64+0x100], R58 ;  /* 0x0001003a58007986 */ /* 0x0007e2000c101910 */
[----:B0-----:R-:W-:Y:S01]  /*3af0*/  LEA.HI.X R2, R0, UR19, RZ, 0x2, P0 ;  /* 0x0000001300027c11 */ /* 0x001fe200080f14ff */
[----:B------:R-:W-:-:S02]  /*3b00*/  IMAD.SHL.U32 R0, R119, 0x80, RZ ;  /* 0x0000008077007824 */ /* 0x000fc400078e00ff */
[----:B------:R3:W-:Y:S02]  /*3b10*/  STG.E desc[UR16][R88.64+0x180], R46 ;  /* 0x0001802e58007986 */ /* 0x0007e4000c101910 */
[----:B------:R-:W-:Y:S01]  /*3b20*/  IMAD.X R119, RZ, RZ, R2, P6 ;  /* 0x000000ffff777224 */ /* 0x000fe200030e0602 */
[----:B------:R-:W-:Y:S01]  /*3b30*/  LEA.HI.X R2, R0, UR21, RZ, 0x2, P3 ;  /* 0x0000001500027c11 */ /* 0x000fe200098f14ff */
[----:B------:R3:W-:Y:S01]  /*3b40*/  STG.E desc[UR16][R90.64], R155 ;  /* 0x0000009b5a007986 */ /* 0x0007e2000c101910 */
[----:B------:R-:W-:-:S03]  /*3b50*/  LEA.HI.X R0, R121, UR5, RZ, 0x2, P5 ;  /* 0x0000000579007c11 */ /* 0x000fc6000a8f14ff */
[----:B------:R3:W-:Y:S01]  /*3b60*/  STG.E desc[UR16][R90.64+0x80], R163 ;  /* 0x000080a35a007986 */ /* 0x0007e2000c101910 */
[----:B------:R-:W-:Y:S02]  /*3b70*/  IMAD.X R121, RZ, RZ, R2, P4 ;  /* 0x000000ffff797224 */ /* 0x000fe400020e0602 */
[----:B------:R-:W-:Y:S01]  /*3b80*/  IMAD.X R123, RZ, RZ, R0, P2 ;  /* 0x000000ffff7b7224 */ /* 0x000fe200010e0600 */
[----:B------:R3:W-:Y:S04]  /*3b90*/  STG.E desc[UR16][R90.64+0x100], R59 ;  /* 0x0001003b5a007986 */ /* 0x0007e8000c101910 */
        /* <DEDUP_REMOVED lines=36> */
[----:B--2---:R3:W-:Y:S04]  /*3de0*/  STG.E desc[UR16][R108.64+0x180], R20 ;  /* 0x000180146c007986 */ /* 0x0047e8000c101910 */
        /* <DEDUP_REMOVED lines=15> */
[----:B-1----:R3:W-:Y:S04]  /*3ee0*/  STG.E desc[UR16][R116.64+0x180], R132 ;  /* 0x0001808474007986 */ /* 0x0027e8000c101910 */
        /* <DEDUP_REMOVED lines=11> */
[----:B------:R3:W-:Y:S01]  /*3fa0*/  STG.E desc[UR16][R122.64+0x180], R135 ;  /* 0x000180877a007986 */ /* 0x0007e2000c101910 */
[----:B------:R-:W-:Y:S06]  /*3fb0*/  BAR.SYNC.DEFER_BLOCKING 0x0 ;  /* 0x0000000000007b1d */ /* 0x000fec0000010000 */
[----:B------:R-:W-:Y:S05]  /*3fc0*/  @P1 BRA `(.L_x_8) ;  /* 0x00000000009c1947 */ /* 0x000fea0003800000 */
[----:B------:R-:W-:Y:S01]  /*3fd0*/  NOP ;  /* 0x0000000000007918 */ /* 0x000fe20000000000 */
[----:B------:R-:W-:Y:S01]  /*3fe0*/  UMOV UR4, 0x50 ;  /* 0x0000005000047882 */ /* 0x000fe20000000000 */
[----:B------:R-:W-:Y:S01]  /*3ff0*/  IMAD.U32 R0, RZ, RZ, UR15 ;  /* 0x0000000fff007e24 */ /* 0x000fe2000f8e00ff */
[----:B------:R-:W-:Y:S01]  /*4000*/  ULEA UR8, UR8, UR4, 0x18 ;  /* 0x0000000408087291 */ /* 0x000fe2000f8ec0ff */
[----:B------:R-:W-:Y:S02]  /*4010*/  IMAD.MOV.U32 R3, RZ, RZ, 0xf ;  /* 0x0000000fff037424 */ /* 0x000fe400078e00ff */
[----:B---3--:R-:W-:Y:S01]  /*4020*/  IMAD.MOV.U32 R7, RZ, RZ, 0x1 ;  /* 0x00000001ff077424 */ /* 0x008fe200078e00ff */
[----:B------:R-:W-:-:S04]  /*4030*/  LOP3.LUT R0, R0, 0xffff, RZ, 0xc0, !PT ;  /* 0x0000ffff00007812 */ /* 0x000fc800078ec0ff */
[----:B------:R-:W-:Y:S01]  /*4040*/  SHF.R.U32.HI R0, RZ, 0x5, R0 ;  /* 0x00000005ff007819 */ /* 0x000fe20000011600 */
[----:B------:R-:W0:Y:S04]  /*4050*/  LDS R5, [UR8] ;  /* 0x00000008ff057984 */ /* 0x000e280008000800 */
[----:B------:R-:W-:Y:S01]  /*4060*/  VIADD R2, R0, 0x10 ;  /* 0x0000001000027836 */ /* 0x000fe20000000000 */
[----:B------:R-:W-:-:S04]  /*4070*/  SHF.L.U32 R0, R3, R0, RZ ;  /* 0x0000000003007219 */ /* 0x000fc800000006ff */
[----:B------:R-:W-:-:S04]  /*4080*/  SHF.L.U32 R3, R7, R2, RZ ;  /* 0x0000000207037219 */ /* 0x000fc800000006ff */
[----:B------:R-:W-:-:S04]  /*4090*/  LOP3.LUT R0, R3, R0, RZ, 0xfc, !PT ;  /* 0x0000000003007212 */ /* 0x000fc800078efcff */
[C---:B------:R-:W-:Y:S02]  /*40a0*/  LOP3.LUT R2, R0.reuse, 0xffff, RZ, 0xc0, !PT ;  /* 0x0000ffff00027812 */ /* 0x040fe400078ec0ff */
[----:B0-----:R-:W-:-:S04]  /*40b0*/  LOP3.LUT R3, R0, 0xffff, R5, 0x80, !PT ;  /* 0x0000ffff00037812 */ /* 0x001fc800078e8005 */
[----:B------:R-:W-:-:S13]  /*40c0*/  ISETP.NE.AND P0, PT, R3, R2, PT ;  /* 0x000000020300720c */ /* 0x000fda0003f05270 */
[----:B------:R-:W-:Y:S05]  /*40d0*/  @P0 BRA `(.L_x_9) ;  /* 0x0000000000500947 */ /* 0x000fea0003800000 */
[----:B------:R-:W-:Y:S02]  /*40e0*/  SHF.R.U32.HI R5, RZ, 0x10, R5 ;  /* 0x00000010ff057819 */ /* 0x000fe40000011605 */
[----:B------:R-:W-:-:S04]  /*40f0*/  SHF.R.U32.HI R2, RZ, 0x10, R0 ;  /* 0x00000010ff027819 */ /* 0x000fc80000011600 */
[----:B------:R-:W-:-:S04]  /*4100*/  LOP3.LUT R5, R5, R2, RZ, 0xc0, !PT ;  /* 0x0000000205057212 */ /* 0x000fc800078ec0ff */
[----:B------:R-:W-:-:S13]  /*4110*/  ISETP.NE.AND P0, PT, R5, R2, PT ;  /* 0x000000020500720c */ /* 0x000fda0003f05270 */
[----:B------:R-:W-:Y:S05]  /*4120*/  @P0 BRA `(.L_x_10) ;  /* 0x0000000000300947 */ /* 0x000fea0003800000 */
[----:B------:R-:W-:Y:S01]  /*4130*/  R2UR UR4, R0 ;  /* 0x00000000000472ca */ /* 0x000fe200000e0000 */
[----:B------:R-:W-:Y:S01]  /*4140*/  VOTEU.ANY UR5, UPT, PT ;  /* 0x0000000000057886 */ /* 0x000fe200038e0100 */
[----:B------:R-:W0:Y:S01]  /*4150*/  S2R R0, SR_LANEID ;  /* 0x0000000000007919 */ /* 0x000e220000000000 */
[----:B------:R-:W-:-:S10]  /*4160*/  UFLO.U32 UR5, UR5 ;  /* 0x00000005000572bd */ /* 0x000fd400080e0000 */
[----:B------:R-:W-:-:S06]  /*4170*/  ULOP3.LUT UR4, URZ, UR4, URZ, 0x33, !UPT ;  /* 0x00000004ff047292 */ /* 0x000fcc000f8e33ff */
[----:B------:R-:W-:-:S04]  /*4180*/  IMAD.U32 R2, RZ, RZ, UR4 ;  /* 0x00000004ff027e24 */ /* 0x000fc8000f8e00ff */
[----:B------:R-:W1:Y:S02]  /*4190*/  REDUX UR6, R2 ;  /* 0x00000000020673c4 */ /* 0x000e640000000000 */
[----:B------:R2:W-:Y:S01]  /*41a0*/  UTCATOMSWS.AND URZ, UR4 ;  /* 0x0000000400ff79e3 */ /* 0x0005e20008000000 */
[----:B0-----:R-:W-:Y:S01]  /*41b0*/  ISETP.EQ.U32.AND P0, PT, R0, UR5, PT ;  /* 0x0000000500007c0c */ /* 0x001fe2000bf02070 */
[----:B-1----:R-:W-:-:S12]  /*41c0*/  IMAD.U32 R0, RZ, RZ, UR6 ;  /* 0x00000006ff007e24 */ /* 0x002fd8000f8e00ff */
[----:B------:R2:W-:Y:S01]  /*41d0*/  @P0 ATOMS.AND RZ, [UR8], R0 ;  /* 0x00000000ffff098c */ /* 0x0005e2000a800008 */
[----:B------:R-:W-:Y:S05]  /*41e0*/  BRA `(.L_x_8) ;  /* 0x0000000000147947 */ /* 0x000fea0003800000 */
.L_x_10:
[----:B------:R-:W-:-:S07]  /*41f0*/  MOV R2, 0x4210 ;  /* 0x0000421000027802 */ /* 0x000fce0000000f00 */
[----:B------:R-:W-:Y:S05]  /*4200*/  CALL.REL.NOINC `($__internal_0_$__cuda_sm10x_tcgen05_guardrail_trap_col_being_dealloced_not_returned_by_alloc) ;  /* 0x0000000000207944 */ /* 0x000fea0003c00000 */
[----:B------:R-:W-:Y:S05]  /*4210*/  BRA `(.L_x_8) ;  /* 0x0000000000087947 */ /* 0x000fea0003800000 */
.L_x_9:
[----:B------:R-:W-:-:S07]  /*4220*/  MOV R2, 0x4240 ;  /* 0x0000424000027802 */ /* 0x000fce0000000f00 */
[----:B------:R-:W-:Y:S05]  /*4230*/  CALL.REL.NOINC `($__internal_2_$__cuda_sm10x_tcgen05_guardrail_trap_unallocated_columns_being_dealloced) ;  /* 0x00000000002c7944 */ /* 0x000fea0003c00000 */
.L_x_8:
[----:B------:R-:W-:Y:S01]  /*4240*/  NOP ;  /* 0x0000000000007918 */ /* 0x000fe20000000000 */
[----:B--2---:R-:W-:Y:S05]  /*4250*/  EXIT ;  /* 0x000000000000794d */ /* 0x004fea0003800000 */
.L_x_7:
[----:B------:R-:W1:Y:S02]  /*4260*/  SYNCS.PHASECHK.TRANS64.TRYWAIT P0, [UR14+0x4000], RZ ;  /* 0x004000ffff0075a7 */ /* 0x000e64000800110e */
[----:B-1----:R-:W-:Y:S05]  /*4270*/  @!P0 BRA `(.L_x_7) ;  /* 0xfffffffc00f88947 */ /* 0x002fea000383ffff */
[----:B------:R-:W-:Y:S05]  /*4280*/  BRA `(.L_x_11) ;  /* 0xffffffe000b87947 */ /* 0x000fea000383ffff */
        .weak           $__internal_0_$__cuda_sm10x_tcgen05_guardrail_trap_col_being_dealloced_not_returned_by_alloc
        .type           $__internal_0_$__cuda_sm10x_tcgen05_guardrail_trap_col_being_dealloced_not_returned_by_alloc,@function
        .size           $__internal_0_$__cuda_sm10x_tcgen05_guardrail_trap_col_being_dealloced_not_returned_by_alloc,($__internal_1_$__cuda_sm10x_tcgen05_guardrail_trap_phase_invalid_during_alloc - $__internal_0_$__cuda_sm10x_tcgen05_guardrail_trap_col_being_dealloced_not_returned_by_alloc)
$__internal_0_$__cuda_sm10x_tcgen05_guardrail_trap_col_being_dealloced_not_returned_by_alloc:
[----:B------:R-:W-:Y:S05]  /*4290*/  BPT.TRAP 0x1 ;  /* 0x000000040000795c */ /* 0x000fea0000300000 */
[----:B------:R-:W-:-:S04]  /*42a0*/  IMAD.MOV.U32 R3, RZ, RZ, 0x0 ;  /* 0x00000000ff037424 */ /* 0x000fc800078e00ff */
[----:B------:R-:W-:Y:S05]  /*42b0*/  RET.REL.NODEC R2 `(gluon_mma) ;  /* 0xffffffbc02507950 */ /* 0x000fea0003c3ffff */
        .weak           $__internal_1_$__cuda_sm10x_tcgen05_guardrail_trap_phase_invalid_during_alloc
        .type           $__internal_1_$__cuda_sm10x_tcgen05_guardrail_trap_phase_invalid_during_alloc,@function
        .size           $__internal_1_$__cuda_sm10x_tcgen05_guardrail_trap_phase_invalid_during_alloc,($__internal_2_$__cuda_sm10x_tcgen05_guardrail_trap_unallocated_columns_being_dealloced - $__internal_1_$__cuda_sm10x_tcgen05_guardrail_trap_phase_invalid_during_alloc)
$__internal_1_$__cuda_sm10x_tcgen05_guardrail_trap_phase_invalid_during_alloc:
[----:B------:R-:W-:Y:S05]  /*42c0*/  BPT.TRAP 0x1 ;  /* 0x000000040000795c */ /* 0x000fea0000300000 */
[----:B------:R-:W-:-:S04]  /*42d0*/  IMAD.MOV.U32 R3, RZ, RZ, 0x0 ;  /* 0x00000000ff037424 */ /* 0x000fc800078e00ff */
[----:B------:R-:W-:Y:S05]  /*42e0*/  RET.REL.NODEC R2 `(gluon_mma) ;  /* 0xffffffbc02447950 */ /* 0x000fea0003c3ffff */
        .weak           $__internal_2_$__cuda_sm10x_tcgen05_guardrail_trap_unallocated_columns_being_dealloced
        .type           $__internal_2_$__cuda_sm10x_tcgen05_guardrail_trap_unallocated_columns_being_dealloced,@function
        .size           $__internal_2_$__cuda_sm10x_tcgen05_guardrail_trap_unallocated_columns_being_dealloced,(.L_x_15 - $__internal_2_$__cuda_sm10x_tcgen05_guardrail_trap_unallocated_columns_being_dealloced)
$__internal_2_$__cuda_sm10x_tcgen05_guardrail_trap_unallocated_columns_being_dealloced:
[----:B------:R-:W-:Y:S05]  /*42f0*/  BPT.TRAP 0x1 ;  /* 0x000000040000795c */ /* 0x000fea0000300000 */
[----:B------:R-:W-:-:S04]  /*4300*/  IMAD.MOV.U32 R3, RZ, RZ, 0x0 ;  /* 0x00000000ff037424 */ /* 0x000fc800078e00ff */
[----:B------:R-:W-:Y:S05]  /*4310*/  RET.REL.NODEC R2 `(gluon_mma) ;  /* 0xffffffbc02387950 */ /* 0x000fea0003c3ffff */
.L_x_12:
[----:B------:R-:W-:-:S00]  /*4320*/  BRA `(.L_x_12) ;  /* 0xfffffffc00fc7947 */ /* 0x000fc0000383ffff */
[----:B------:R-:W-:-:S00]  /*4330*/  NOP ;  /* 0x0000000000007918 */ /* 0x000fc00000000000 */
        /* <DEDUP_REMOVED lines=12> */
.L_x_15:


//--------------------- .nv.shared.gluon_mma      --------------------------
	.section	.nv.shared.gluon_mma,"aw",@nobits
	.sectionflags	@""
	.align	16
	.zero		1024


//--------------------- .nv.shared.reserved.0     --------------------------
	.section	.nv.shared.reserved.0,"aw",@nobits
	.align	8
	.weak		__nv_reservedSMEM_offset_0_alias
	.size		__nv_reservedSMEM_offset_0_alias, 0, 64
	.other		__nv_reservedSMEM_offset_0_alias,@"STO_CUDA_RESERVED_SHARED STV_DEFAULT"
__nv_reservedSMEM_offset_0_alias:
	.zero		0
.nv.shared.reserved.0:
	.zero		64
	.weak		__nv_reservedSMEM_allocation_phase
	.type		__nv_reservedSMEM_allocation_phase,@object
	.size		__nv_reservedSMEM_allocation_phase,(.L_0 - __nv_reservedSMEM_allocation_phase)
__nv_reservedSMEM_allocation_phase:
	.zero		1
.L_0:
	.zero		7
	.weak		__nv_reservedSMEM_devtool_atexit_pc
	.type		__nv_reservedSMEM_devtool_atexit_pc,@object
	.size		__nv_reservedSMEM_devtool_atexit_pc,(__nv_reservedSMEM_allocation_mask - __nv_reservedSMEM_devtool_atexit_pc)
__nv_reservedSMEM_devtool_atexit_pc:
	.zero		8
	.weak		__nv_reservedSMEM_allocation_mask
	.type		__nv_reservedSMEM_allocation_mask,@object
	.size		__nv_reservedSMEM_allocation_mask,(.L_2 - __nv_reservedSMEM_allocation_mask)
__nv_reservedSMEM_allocation_mask:
	.zero		4
.L_2:


//--------------------- .nv.constant0.gluon_mma   --------------------------
	.section	.nv.constant0.gluon_mma,"a",@progbits
	.sectionflags	@""
	.align	4
.nv.constant0.gluon_mma:
	.zero		936


//--------------------- SYMBOLS --------------------------

	.type		.nv.reservedSmem.offset0,@object
	.size		.nv.reservedSmem.offset0,0x4
	.type		.nv.reservedSmem.cap,@object
	.size		.nv.reservedSmem.cap,0x4
